//
// Generated by NVIDIA NVVM Compiler
//
// Compiler Build ID: CL-36424714
// Cuda compilation tools, release 13.0, V13.0.88
// Based on NVVM 20.0.0
//

.version 9.0
.target sm_100
.address_size 64

	// .globl	_Z42transpose_and_cast_uint8_t_to_padded_floatPhPfiii
.const .align 4 .b8 cachedTimeShiftsPerDM[16384];
.global .align 4 .b8 __cudart_i2opi_f[24] = {65, 144, 67, 60, 153, 149, 98, 219, 192, 221, 52, 245, 209, 87, 39, 252, 41, 21, 68, 78, 110, 131, 249, 162};

.visible .entry _Z42transpose_and_cast_uint8_t_to_padded_floatPhPfiii(
	.param .u64 .ptr .align 1 _Z42transpose_and_cast_uint8_t_to_padded_floatPhPfiii_param_0,
	.param .u64 .ptr .align 1 _Z42transpose_and_cast_uint8_t_to_padded_floatPhPfiii_param_1,
	.param .u32 _Z42transpose_and_cast_uint8_t_to_padded_floatPhPfiii_param_2,
	.param .u32 _Z42transpose_and_cast_uint8_t_to_padded_floatPhPfiii_param_3,
	.param .u32 _Z42transpose_and_cast_uint8_t_to_padded_floatPhPfiii_param_4
)
{
	.reg .pred 	%p<4>;
	.reg .b16 	%rs<2>;
	.reg .b32 	%r<16>;
	.reg .b32 	%f<2>;
	.reg .b64 	%rd<9>;

	ld.param.u64 	%rd1, [_Z42transpose_and_cast_uint8_t_to_padded_floatPhPfiii_param_0];
	ld.param.u64 	%rd2, [_Z42transpose_and_cast_uint8_t_to_padded_floatPhPfiii_param_1];
	ld.param.u32 	%r5, [_Z42transpose_and_cast_uint8_t_to_padded_floatPhPfiii_param_2];
	ld.param.u32 	%r6, [_Z42transpose_and_cast_uint8_t_to_padded_floatPhPfiii_param_3];
	ld.param.u32 	%r4, [_Z42transpose_and_cast_uint8_t_to_padded_floatPhPfiii_param_4];
	mov.u32 	%r7, %ctaid.x;
	mov.u32 	%r8, %ntid.x;
	mov.u32 	%r9, %tid.x;
	mad.lo.s32 	%r1, %r7, %r8, %r9;
	mov.u32 	%r10, %ctaid.y;
	mov.u32 	%r11, %ntid.y;
	mov.u32 	%r12, %tid.y;
	mad.lo.s32 	%r13, %r10, %r11, %r12;
	setp.ge.s32 	%p1, %r1, %r6;
	setp.ge.s32 	%p2, %r13, %r5;
	or.pred  	%p3, %p1, %p2;
	@%p3 bra 	$L__BB0_2;
	cvta.to.global.u64 	%rd3, %rd1;
	cvta.to.global.u64 	%rd4, %rd2;
	mad.lo.s32 	%r14, %r5, %r1, %r13;
	cvt.s64.s32 	%rd5, %r14;
	add.s64 	%rd6, %rd3, %rd5;
	ld.global.u8 	%rs1, [%rd6];
	cvt.rn.f32.u16 	%f1, %rs1;
	mad.lo.s32 	%r15, %r4, %r13, %r1;
	mul.wide.s32 	%rd7, %r15, 4;
	add.s64 	%rd8, %rd4, %rd7;
	st.global.f32 	[%rd8], %f1;
$L__BB0_2:
	ret;

}
	// .globl	_Z15rotate_spectrumP6float2S0_llf
.visible .entry _Z15rotate_spectrumP6float2S0_llf(
	.param .u64 .ptr .align 1 _Z15rotate_spectrumP6float2S0_llf_param_0,
	.param .u64 .ptr .align 1 _Z15rotate_spectrumP6float2S0_llf_param_1,
	.param .u64 _Z15rotate_spectrumP6float2S0_llf_param_2,
	.param .u64 _Z15rotate_spectrumP6float2S0_llf_param_3,
	.param .f32 _Z15rotate_spectrumP6float2S0_llf_param_4
)
{
	.local .align 4 .b8 	__local_depot1[28];
	.reg .b64 	%SP;
	.reg .b64 	%SPL;
	.reg .pred 	%p<13>;
	.reg .b32 	%r<51>;
	.reg .b32 	%f<41>;
	.reg .b64 	%rd<37>;
	.reg .b64 	%fd<3>;

	mov.u64 	%SPL, __local_depot1;
	ld.param.u64 	%rd10, [_Z15rotate_spectrumP6float2S0_llf_param_0];
	ld.param.u64 	%rd11, [_Z15rotate_spectrumP6float2S0_llf_param_1];
	ld.param.u64 	%rd13, [_Z15rotate_spectrumP6float2S0_llf_param_2];
	ld.param.u64 	%rd12, [_Z15rotate_spectrumP6float2S0_llf_param_3];
	ld.param.f32 	%f9, [_Z15rotate_spectrumP6float2S0_llf_param_4];
	add.u64 	%rd1, %SPL, 0;
	mov.u32 	%r17, %ctaid.x;
	mov.u32 	%r18, %ntid.x;
	mov.u32 	%r19, %tid.x;
	mad.lo.s32 	%r1, %r17, %r18, %r19;
	mov.u32 	%r20, %ctaid.y;
	cvt.s64.s32 	%rd16, %r1;
	setp.le.s64 	%p1, %rd12, %rd16;
	cvt.u64.u32 	%rd2, %r20;
	setp.le.s64 	%p2, %rd13, %rd2;
	or.pred  	%p3, %p1, %p2;
	@%p3 bra 	$L__BB1_10;
	cvt.u32.u64 	%r22, %rd2;
	cvta.to.global.u64 	%rd17, %rd10;
	cvt.u32.u64 	%r23, %rd12;
	mad.lo.s32 	%r2, %r22, %r23, %r1;
	cvt.rn.f32.s32 	%f10, %r1;
	mul.f32 	%f11, %f9, %f10;
	shl.b64 	%rd18, %rd2, 2;
	mov.u64 	%rd19, cachedTimeShiftsPerDM;
	add.s64 	%rd20, %rd19, %rd18;
	ld.const.f32 	%f12, [%rd20];
	mul.f32 	%f1, %f11, %f12;
	mul.wide.s32 	%rd21, %r2, 8;
	add.s64 	%rd22, %rd17, %rd21;
	ld.global.v2.f32 	{%f3, %f2}, [%rd22];
	mul.f32 	%f13, %f1, 0f3F22F983;
	cvt.rni.s32.f32 	%r50, %f13;
	cvt.rn.f32.s32 	%f14, %r50;
	fma.rn.f32 	%f15, %f14, 0fBFC90FDA, %f1;
	fma.rn.f32 	%f16, %f14, 0fB3A22168, %f15;
	fma.rn.f32 	%f40, %f14, 0fA7C234C5, %f16;
	abs.f32 	%f5, %f1;
	setp.ltu.f32 	%p4, %f5, 0f47CE4780;
	@%p4 bra 	$L__BB1_9;
	setp.neu.f32 	%p5, %f5, 0f7F800000;
	@%p5 bra 	$L__BB1_4;
	mov.f32 	%f19, 0f00000000;
	mul.rn.f32 	%f40, %f1, %f19;
	mov.b32 	%r50, 0;
	bra.uni 	$L__BB1_9;
$L__BB1_4:
	mov.b32 	%r4, %f1;
	shl.b32 	%r25, %r4, 8;
	or.b32  	%r5, %r25, -2147483648;
	mov.b64 	%rd36, 0;
	mov.b32 	%r47, 0;
	mov.u64 	%rd34, __cudart_i2opi_f;
	mov.u64 	%rd35, %rd1;
$L__BB1_5:
	.pragma "nounroll";
	ld.global.nc.u32 	%r26, [%rd34];
	mad.wide.u32 	%rd25, %r26, %r5, %rd36;
	shr.u64 	%rd36, %rd25, 32;
	st.local.u32 	[%rd35], %rd25;
	add.s32 	%r47, %r47, 1;
	add.s64 	%rd35, %rd35, 4;
	add.s64 	%rd34, %rd34, 4;
	setp.ne.s32 	%p6, %r47, 6;
	@%p6 bra 	$L__BB1_5;
	shr.u32 	%r27, %r4, 23;
	st.local.u32 	[%rd1+24], %rd36;
	and.b32  	%r8, %r27, 31;
	and.b32  	%r28, %r27, 224;
	add.s32 	%r29, %r28, -128;
	shr.u32 	%r30, %r29, 5;
	mul.wide.u32 	%rd26, %r30, 4;
	sub.s64 	%rd9, %rd1, %rd26;
	ld.local.u32 	%r48, [%rd9+24];
	ld.local.u32 	%r49, [%rd9+20];
	setp.eq.s32 	%p7, %r8, 0;
	@%p7 bra 	$L__BB1_8;
	shf.l.wrap.b32 	%r48, %r49, %r48, %r8;
	ld.local.u32 	%r31, [%rd9+16];
	shf.l.wrap.b32 	%r49, %r31, %r49, %r8;
$L__BB1_8:
	shr.u32 	%r32, %r48, 30;
	shf.l.wrap.b32 	%r33, %r49, %r48, 2;
	shl.b32 	%r34, %r49, 2;
	shr.u32 	%r35, %r33, 31;
	add.s32 	%r36, %r35, %r32;
	neg.s32 	%r37, %r36;
	setp.lt.s32 	%p8, %r4, 0;
	selp.b32 	%r50, %r37, %r36, %p8;
	xor.b32  	%r38, %r33, %r4;
	shr.s32 	%r39, %r33, 31;
	xor.b32  	%r40, %r39, %r33;
	xor.b32  	%r41, %r39, %r34;
	cvt.u64.u32 	%rd27, %r40;
	shl.b64 	%rd28, %rd27, 32;
	cvt.u64.u32 	%rd29, %r41;
	or.b64  	%rd30, %rd28, %rd29;
	cvt.rn.f64.s64 	%fd1, %rd30;
	mul.f64 	%fd2, %fd1, 0d3BF921FB54442D19;
	cvt.rn.f32.f64 	%f17, %fd2;
	neg.f32 	%f18, %f17;
	setp.lt.s32 	%p9, %r38, 0;
	selp.f32 	%f40, %f18, %f17, %p9;
$L__BB1_9:
	mul.f32 	%f20, %f40, %f40;
	fma.rn.f32 	%f21, %f20, 0f37CBAC00, 0fBAB607ED;
	fma.rn.f32 	%f22, %f21, %f20, 0f3D2AAABB;
	fma.rn.f32 	%f23, %f22, %f20, 0fBEFFFFFF;
	fma.rn.f32 	%f24, %f23, %f20, 0f3F800000;
	fma.rn.f32 	%f25, %f20, %f40, 0f00000000;
	fma.rn.f32 	%f26, %f20, 0fB94D4153, 0f3C0885E4;
	fma.rn.f32 	%f27, %f26, %f20, 0fBE2AAAA8;
	fma.rn.f32 	%f28, %f27, %f25, %f40;
	and.b32  	%r43, %r50, 1;
	setp.eq.b32 	%p10, %r43, 1;
	selp.f32 	%f29, %f24, %f28, %p10;
	selp.f32 	%f30, %f28, %f24, %p10;
	and.b32  	%r44, %r50, 2;
	setp.eq.s32 	%p11, %r44, 0;
	neg.f32 	%f31, %f29;
	selp.f32 	%f32, %f29, %f31, %p11;
	add.s32 	%r45, %r50, 1;
	and.b32  	%r46, %r45, 2;
	setp.eq.s32 	%p12, %r46, 0;
	neg.f32 	%f33, %f30;
	selp.f32 	%f34, %f30, %f33, %p12;
	mul.f32 	%f35, %f3, %f34;
	mul.f32 	%f36, %f2, %f32;
	sub.f32 	%f37, %f35, %f36;
	mul.f32 	%f38, %f2, %f34;
	fma.rn.f32 	%f39, %f3, %f32, %f38;
	cvta.to.global.u64 	%rd31, %rd11;
	add.s64 	%rd33, %rd31, %rd21;
	st.global.v2.f32 	[%rd33], {%f37, %f39};
$L__BB1_10:
	ret;

}
	// .globl	_Z19sum_across_channelsP6float2S0_ll
.visible .entry _Z19sum_across_channelsP6float2S0_ll(
	.param .u64 .ptr .align 1 _Z19sum_across_channelsP6float2S0_ll_param_0,
	.param .u64 .ptr .align 1 _Z19sum_across_channelsP6float2S0_ll_param_1,
	.param .u64 _Z19sum_across_channelsP6float2S0_ll_param_2,
	.param .u64 _Z19sum_across_channelsP6float2S0_ll_param_3
)
{
	.reg .pred 	%p<12>;
	.reg .b32 	%r<5>;
	.reg .b32 	%f<159>;
	.reg .b64 	%rd<116>;

	ld.param.u64 	%rd26, [_Z19sum_across_channelsP6float2S0_ll_param_0];
	ld.param.u64 	%rd23, [_Z19sum_across_channelsP6float2S0_ll_param_1];
	ld.param.u64 	%rd24, [_Z19sum_across_channelsP6float2S0_ll_param_2];
	ld.param.u64 	%rd25, [_Z19sum_across_channelsP6float2S0_ll_param_3];
	cvta.to.global.u64 	%rd1, %rd26;
	mov.u32 	%r1, %ctaid.x;
	mov.u32 	%r2, %ntid.x;
	mov.u32 	%r3, %tid.x;
	mad.lo.s32 	%r4, %r1, %r2, %r3;
	cvt.s64.s32 	%rd2, %r4;
	setp.le.s64 	%p1, %rd25, %rd2;
	setp.lt.s64 	%p2, %rd24, 1;
	mov.f32 	%f157, 0f00000000;
	or.pred  	%p3, %p1, %p2;
	mov.f32 	%f158, %f157;
	@%p3 bra 	$L__BB2_12;
	and.b64  	%rd3, %rd24, 15;
	setp.lt.u64 	%p4, %rd24, 16;
	mov.f32 	%f158, 0f00000000;
	mov.b64 	%rd112, 0;
	mov.f32 	%f157, %f158;
	@%p4 bra 	$L__BB2_4;
	and.b64  	%rd112, %rd24, 9223372036854775792;
	shl.b64 	%rd28, %rd2, 3;
	add.s64 	%rd109, %rd1, %rd28;
	shl.b64 	%rd6, %rd25, 7;
	shl.b64 	%rd7, %rd25, 3;
	mov.f32 	%f158, 0f00000000;
	mov.u64 	%rd110, %rd112;
$L__BB2_3:
	.pragma "nounroll";
	ld.global.v2.f32 	{%f31, %f32}, [%rd109];
	add.f32 	%f33, %f158, %f31;
	add.f32 	%f34, %f157, %f32;
	add.s64 	%rd29, %rd109, %rd7;
	ld.global.v2.f32 	{%f35, %f36}, [%rd29];
	add.f32 	%f37, %f33, %f35;
	add.f32 	%f38, %f34, %f36;
	add.s64 	%rd30, %rd29, %rd7;
	ld.global.v2.f32 	{%f39, %f40}, [%rd30];
	add.f32 	%f41, %f37, %f39;
	add.f32 	%f42, %f38, %f40;
	add.s64 	%rd31, %rd30, %rd7;
	ld.global.v2.f32 	{%f43, %f44}, [%rd31];
	add.f32 	%f45, %f41, %f43;
	add.f32 	%f46, %f42, %f44;
	add.s64 	%rd32, %rd31, %rd7;
	ld.global.v2.f32 	{%f47, %f48}, [%rd32];
	add.f32 	%f49, %f45, %f47;
	add.f32 	%f50, %f46, %f48;
	add.s64 	%rd33, %rd32, %rd7;
	ld.global.v2.f32 	{%f51, %f52}, [%rd33];
	add.f32 	%f53, %f49, %f51;
	add.f32 	%f54, %f50, %f52;
	add.s64 	%rd34, %rd33, %rd7;
	ld.global.v2.f32 	{%f55, %f56}, [%rd34];
	add.f32 	%f57, %f53, %f55;
	add.f32 	%f58, %f54, %f56;
	add.s64 	%rd35, %rd34, %rd7;
	ld.global.v2.f32 	{%f59, %f60}, [%rd35];
	add.f32 	%f61, %f57, %f59;
	add.f32 	%f62, %f58, %f60;
	add.s64 	%rd36, %rd35, %rd7;
	ld.global.v2.f32 	{%f63, %f64}, [%rd36];
	add.f32 	%f65, %f61, %f63;
	add.f32 	%f66, %f62, %f64;
	add.s64 	%rd37, %rd36, %rd7;
	ld.global.v2.f32 	{%f67, %f68}, [%rd37];
	add.f32 	%f69, %f65, %f67;
	add.f32 	%f70, %f66, %f68;
	add.s64 	%rd38, %rd37, %rd7;
	ld.global.v2.f32 	{%f71, %f72}, [%rd38];
	add.f32 	%f73, %f69, %f71;
	add.f32 	%f74, %f70, %f72;
	add.s64 	%rd39, %rd38, %rd7;
	ld.global.v2.f32 	{%f75, %f76}, [%rd39];
	add.f32 	%f77, %f73, %f75;
	add.f32 	%f78, %f74, %f76;
	add.s64 	%rd40, %rd39, %rd7;
	ld.global.v2.f32 	{%f79, %f80}, [%rd40];
	add.f32 	%f81, %f77, %f79;
	add.f32 	%f82, %f78, %f80;
	add.s64 	%rd41, %rd40, %rd7;
	ld.global.v2.f32 	{%f83, %f84}, [%rd41];
	add.f32 	%f85, %f81, %f83;
	add.f32 	%f86, %f82, %f84;
	add.s64 	%rd42, %rd41, %rd7;
	ld.global.v2.f32 	{%f87, %f88}, [%rd42];
	add.f32 	%f89, %f85, %f87;
	add.f32 	%f90, %f86, %f88;
	add.s64 	%rd43, %rd42, %rd7;
	ld.global.v2.f32 	{%f91, %f92}, [%rd43];
	add.f32 	%f158, %f89, %f91;
	add.f32 	%f157, %f90, %f92;
	add.s64 	%rd110, %rd110, -16;
	add.s64 	%rd109, %rd109, %rd6;
	setp.ne.s64 	%p5, %rd110, 0;
	@%p5 bra 	$L__BB2_3;
$L__BB2_4:
	setp.eq.s64 	%p6, %rd3, 0;
	@%p6 bra 	$L__BB2_12;
	and.b64  	%rd13, %rd24, 7;
	setp.lt.u64 	%p7, %rd3, 8;
	@%p7 bra 	$L__BB2_7;
	mad.lo.s64 	%rd44, %rd112, %rd25, %rd2;
	shl.b64 	%rd45, %rd44, 3;
	add.s64 	%rd46, %rd1, %rd45;
	ld.global.v2.f32 	{%f94, %f95}, [%rd46];
	add.f32 	%f96, %f158, %f94;
	add.f32 	%f97, %f157, %f95;
	add.s64 	%rd47, %rd112, 1;
	and.b64  	%rd48, %rd47, 4294967295;
	mad.lo.s64 	%rd49, %rd48, %rd25, %rd2;
	shl.b64 	%rd50, %rd49, 3;
	add.s64 	%rd51, %rd1, %rd50;
	ld.global.v2.f32 	{%f98, %f99}, [%rd51];
	add.f32 	%f100, %f96, %f98;
	add.f32 	%f101, %f97, %f99;
	add.s64 	%rd52, %rd112, 2;
	and.b64  	%rd53, %rd52, 4294967295;
	mad.lo.s64 	%rd54, %rd53, %rd25, %rd2;
	shl.b64 	%rd55, %rd54, 3;
	add.s64 	%rd56, %rd1, %rd55;
	ld.global.v2.f32 	{%f102, %f103}, [%rd56];
	add.f32 	%f104, %f100, %f102;
	add.f32 	%f105, %f101, %f103;
	add.s64 	%rd57, %rd112, 3;
	and.b64  	%rd58, %rd57, 4294967295;
	mad.lo.s64 	%rd59, %rd58, %rd25, %rd2;
	shl.b64 	%rd60, %rd59, 3;
	add.s64 	%rd61, %rd1, %rd60;
	ld.global.v2.f32 	{%f106, %f107}, [%rd61];
	add.f32 	%f108, %f104, %f106;
	add.f32 	%f109, %f105, %f107;
	add.s64 	%rd62, %rd112, 4;
	and.b64  	%rd63, %rd62, 4294967295;
	mad.lo.s64 	%rd64, %rd63, %rd25, %rd2;
	shl.b64 	%rd65, %rd64, 3;
	add.s64 	%rd66, %rd1, %rd65;
	ld.global.v2.f32 	{%f110, %f111}, [%rd66];
	add.f32 	%f112, %f108, %f110;
	add.f32 	%f113, %f109, %f111;
	add.s64 	%rd67, %rd112, 5;
	and.b64  	%rd68, %rd67, 4294967295;
	mad.lo.s64 	%rd69, %rd68, %rd25, %rd2;
	shl.b64 	%rd70, %rd69, 3;
	add.s64 	%rd71, %rd1, %rd70;
	ld.global.v2.f32 	{%f114, %f115}, [%rd71];
	add.f32 	%f116, %f112, %f114;
	add.f32 	%f117, %f113, %f115;
	add.s64 	%rd72, %rd112, 6;
	and.b64  	%rd73, %rd72, 4294967295;
	mad.lo.s64 	%rd74, %rd73, %rd25, %rd2;
	shl.b64 	%rd75, %rd74, 3;
	add.s64 	%rd76, %rd1, %rd75;
	ld.global.v2.f32 	{%f118, %f119}, [%rd76];
	add.f32 	%f120, %f116, %f118;
	add.f32 	%f121, %f117, %f119;
	add.s64 	%rd77, %rd112, 7;
	and.b64  	%rd78, %rd77, 4294967295;
	mad.lo.s64 	%rd79, %rd78, %rd25, %rd2;
	shl.b64 	%rd80, %rd79, 3;
	add.s64 	%rd81, %rd1, %rd80;
	ld.global.v2.f32 	{%f122, %f123}, [%rd81];
	add.f32 	%f158, %f120, %f122;
	add.f32 	%f157, %f121, %f123;
	add.s64 	%rd82, %rd112, 8;
	and.b64  	%rd112, %rd82, 4294967295;
$L__BB2_7:
	setp.eq.s64 	%p8, %rd13, 0;
	@%p8 bra 	$L__BB2_12;
	and.b64  	%rd114, %rd24, 3;
	setp.lt.u64 	%p9, %rd13, 4;
	@%p9 bra 	$L__BB2_10;
	mad.lo.s64 	%rd83, %rd112, %rd25, %rd2;
	shl.b64 	%rd84, %rd83, 3;
	add.s64 	%rd85, %rd1, %rd84;
	ld.global.v2.f32 	{%f125, %f126}, [%rd85];
	add.f32 	%f127, %f158, %f125;
	add.f32 	%f128, %f157, %f126;
	add.s64 	%rd86, %rd112, 1;
	and.b64  	%rd87, %rd86, 4294967295;
	mad.lo.s64 	%rd88, %rd87, %rd25, %rd2;
	shl.b64 	%rd89, %rd88, 3;
	add.s64 	%rd90, %rd1, %rd89;
	ld.global.v2.f32 	{%f129, %f130}, [%rd90];
	add.f32 	%f131, %f127, %f129;
	add.f32 	%f132, %f128, %f130;
	add.s64 	%rd91, %rd112, 2;
	and.b64  	%rd92, %rd91, 4294967295;
	mad.lo.s64 	%rd93, %rd92, %rd25, %rd2;
	shl.b64 	%rd94, %rd93, 3;
	add.s64 	%rd95, %rd1, %rd94;
	ld.global.v2.f32 	{%f133, %f134}, [%rd95];
	add.f32 	%f135, %f131, %f133;
	add.f32 	%f136, %f132, %f134;
	add.s64 	%rd96, %rd112, 3;
	and.b64  	%rd97, %rd96, 4294967295;
	mad.lo.s64 	%rd98, %rd97, %rd25, %rd2;
	shl.b64 	%rd99, %rd98, 3;
	add.s64 	%rd100, %rd1, %rd99;
	ld.global.v2.f32 	{%f137, %f138}, [%rd100];
	add.f32 	%f158, %f135, %f137;
	add.f32 	%f157, %f136, %f138;
	add.s64 	%rd101, %rd112, 4;
	and.b64  	%rd112, %rd101, 4294967295;
$L__BB2_10:
	setp.eq.s64 	%p10, %rd114, 0;
	@%p10 bra 	$L__BB2_12;
$L__BB2_11:
	.pragma "nounroll";
	mad.lo.s64 	%rd102, %rd112, %rd25, %rd2;
	shl.b64 	%rd103, %rd102, 3;
	add.s64 	%rd104, %rd1, %rd103;
	ld.global.v2.f32 	{%f139, %f140}, [%rd104];
	add.f32 	%f158, %f158, %f139;
	add.f32 	%f157, %f157, %f140;
	add.s64 	%rd105, %rd112, 1;
	and.b64  	%rd112, %rd105, 4294967295;
	add.s64 	%rd114, %rd114, -1;
	setp.ne.s64 	%p11, %rd114, 0;
	@%p11 bra 	$L__BB2_11;
$L__BB2_12:
	cvta.to.global.u64 	%rd106, %rd23;
	shl.b64 	%rd107, %rd2, 3;
	add.s64 	%rd108, %rd106, %rd107;
	st.global.v2.f32 	[%rd108], {%f158, %f157};
	ret;

}


// ===== COMPILED SASS (sm_100) =====

	.target	sm_100

	.elftype	@"ET_EXEC"


//--------------------- .note.nv.tkinfo           --------------------------
	.section	.note.nv.tkinfo,"",@"SHT_NOTE"
	.sectionflags	@"SHF_NOTE_NV_TKINFO"
	.tkinfo
        /*0018*/ 	.word	0x00000002
        /*0030*/ 	.string	""
        /*0030*/ 	.string	"ptxas"
        /*0030*/ 	.string	"Cuda compilation tools, release 13.0, V13.0.88"
        /*0030*/ 	.string	"Build cuda_13.0.r13.0/compiler.36424714_0"
        /*0030*/ 	.string	"-arch sm_100 -m 64 "



//--------------------- .note.nv.cuinfo           --------------------------
	.section	.note.nv.cuinfo,"",@"SHT_NOTE"
	.sectionflags	@"SHF_NOTE_NV_CUINFO"
        /*0018*/ 	.short	0x0002
        /*001a*/ 	.short	0x0064
        /*001c*/ 	.short	0x0082
	.zero		2


//--------------------- .nv.info                  --------------------------
	.section	.nv.info,"",@"SHT_CUDA_INFO"
	.align	4


	//----- nvinfo : EIATTR_REGCOUNT
	.align		4
        /*0000*/ 	.byte	0x04, 0x2f
        /*0002*/ 	.short	(.L_3 - .L_2)
	.align		4
.L_2:
        /*0004*/ 	.word	index@(_Z42transpose_and_cast_uint8_t_to_padded_floatPhPfiii)
        /*0008*/ 	.word	0x0000000a


	//----- nvinfo : EIATTR_FRAME_SIZE
	.align		4
.L_3:
        /*000c*/ 	.byte	0x04, 0x11
        /*000e*/ 	.short	(.L_5 - .L_4)
	.align		4
.L_4:
        /*0010*/ 	.word	index@(_Z42transpose_and_cast_uint8_t_to_padded_floatPhPfiii)
        /*0014*/ 	.word	0x00000000


	//----- nvinfo : EIATTR_REGCOUNT
	.align		4
.L_5:
        /*0018*/ 	.byte	0x04, 0x2f
        /*001a*/ 	.short	(.L_7 - .L_6)
	.align		4
.L_6:
        /*001c*/ 	.word	index@(_Z15rotate_spectrumP6float2S0_llf)
        /*0020*/ 	.word	0x00000014


	//----- nvinfo : EIATTR_FRAME_SIZE
	.align		4
.L_7:
        /*0024*/ 	.byte	0x04, 0x11
        /*0026*/ 	.short	(.L_9 - .L_8)
	.align		4
.L_8:
        /*0028*/ 	.word	index@(_Z15rotate_spectrumP6float2S0_llf)
        /*002c*/ 	.word	0x00000000


	//----- nvinfo : EIATTR_REGCOUNT
	.align		4
.L_9:
        /*0030*/ 	.byte	0x04, 0x2f
        /*0032*/ 	.short	(.L_11 - .L_10)
	.align		4
.L_10:
        /*0034*/ 	.word	index@(_Z19sum_across_channelsP6float2S0_ll)
        /*0038*/ 	.word	0x00000022


	//----- nvinfo : EIATTR_FRAME_SIZE
	.align		4
.L_11:
        /*003c*/ 	.byte	0x04, 0x11
        /*003e*/ 	.short	(.L_13 - .L_12)
	.align		4
.L_12:
        /*0040*/ 	.word	index@(_Z19sum_across_channelsP6float2S0_ll)
        /*0044*/ 	.word	0x00000000


	//----- nvinfo : EIATTR_MIN_STACK_SIZE
	.align		4
.L_13:
        /*0048*/ 	.byte	0x04, 0x12
        /*004a*/ 	.short	(.L_15 - .L_14)
	.align		4
.L_14:
        /*004c*/ 	.word	index@(_Z19sum_across_channelsP6float2S0_ll)
        /*0050*/ 	.word	0x00000000


	//----- nvinfo : EIATTR_MIN_STACK_SIZE
	.align		4
.L_15:
        /*0054*/ 	.byte	0x04, 0x12
        /*0056*/ 	.short	(.L_17 - .L_16)
	.align		4
.L_16:
        /*0058*/ 	.word	index@(_Z15rotate_spectrumP6float2S0_llf)
        /*005c*/ 	.word	0x00000000


	//----- nvinfo : EIATTR_MIN_STACK_SIZE
	.align		4
.L_17:
        /*0060*/ 	.byte	0x04, 0x12
        /*0062*/ 	.short	(.L_19 - .L_18)
	.align		4
.L_18:
        /*0064*/ 	.word	index@(_Z42transpose_and_cast_uint8_t_to_padded_floatPhPfiii)
        /*0068*/ 	.word	0x00000000
.L_19:


//--------------------- .nv.compat                --------------------------
	.section	.nv.compat,"",@"SHT_CUDA_COMPAT_INFO"
	.align	4
        /*0000*/ 	.byte	0x02, 0x09, 0x00, 0x00, 0x02, 0x02, 0x01, 0x00, 0x02, 0x05, 0x05, 0x00, 0x03, 0x07, 0x01, 0x01
        /*0010*/ 	.byte	0x02, 0x03, 0x00, 0x00, 0x02, 0x06, 0x01, 0x00, 0x04, 0x0b, 0x08, 0x00, 0x01, 0x00, 0x00, 0x00
        /*0020*/ 	.byte	0x00, 0x00, 0x00, 0x00


//--------------------- .nv.info._Z19sum_across_channelsP6float2S0_ll --------------------------
	.section	.nv.info._Z19sum_across_channelsP6float2S0_ll,"",@"SHT_CUDA_INFO"
	.sectionflags	@""
	.align	4


	//----- nvinfo : EIATTR_CUDA_API_VERSION
	.align		4
        /*0000*/ 	.byte	0x04, 0x37
        /*0002*/ 	.short	(.L_21 - .L_20)
.L_20:
        /*0004*/ 	.word	0x00000082


	//----- nvinfo : EIATTR_KPARAM_INFO
	.align		4
.L_21:
        /*0008*/ 	.byte	0x04, 0x17
        /*000a*/ 	.short	(.L_23 - .L_22)
.L_22:
        /*000c*/ 	.word	0x00000000
        /*0010*/ 	.short	0x0003
        /*0012*/ 	.short	0x0018
        /*0014*/ 	.byte	0x00, 0xf0, 0x21, 0x00


	//----- nvinfo : EIATTR_KPARAM_INFO
	.align		4
.L_23:
        /*0018*/ 	.byte	0x04, 0x17
        /*001a*/ 	.short	(.L_25 - .L_24)
.L_24:
        /*001c*/ 	.word	0x00000000
        /*0020*/ 	.short	0x0002
        /*0022*/ 	.short	0x0010
        /*0024*/ 	.byte	0x00, 0xf0, 0x21, 0x00


	//----- nvinfo : EIATTR_KPARAM_INFO
	.align		4
.L_25:
        /*0028*/ 	.byte	0x04, 0x17
        /*002a*/ 	.short	(.L_27 - .L_26)
.L_26:
        /*002c*/ 	.word	0x00000000
        /*0030*/ 	.short	0x0001
        /*0032*/ 	.short	0x0008
        /*0034*/ 	.byte	0x00, 0xf5, 0x21, 0x00


	//----- nvinfo : EIATTR_KPARAM_INFO
	.align		4
.L_27:
        /*0038*/ 	.byte	0x04, 0x17
        /*003a*/ 	.short	(.L_29 - .L_28)
.L_28:
        /*003c*/ 	.word	0x00000000
        /*0040*/ 	.short	0x0000
        /*0042*/ 	.short	0x0000
        /*0044*/ 	.byte	0x00, 0xf5, 0x21, 0x00


	//----- nvinfo : EIATTR_SPARSE_MMA_MASK
	.align		4
.L_29:
        /*0048*/ 	.byte	0x03, 0x50
        /*004a*/ 	.short	0x0000


	//----- nvinfo : EIATTR_MAXREG_COUNT
	.align		4
        /*004c*/ 	.byte	0x03, 0x1b
        /*004e*/ 	.short	0x00ff


	//----- nvinfo : EIATTR_MERCURY_ISA_VERSION
	.align		4
        /*0050*/ 	.byte	0x03, 0x5f
        /*0052*/ 	.short	0x0101


	//----- nvinfo : EIATTR_VRC_CTA_INIT_COUNT
	.align		4
        /*0054*/ 	.byte	0x02, 0x4a
	.zero		1
	.zero		1


	//----- nvinfo : EIATTR_EXIT_INSTR_OFFSETS
	.align		4
        /*0058*/ 	.byte	0x04, 0x1c
        /*005a*/ 	.short	(.L_31 - .L_30)


	//   ....[0]....
.L_30:
        /*005c*/ 	.word	0x000010c0


	//----- nvinfo : EIATTR_CRS_STACK_SIZE
	.align		4
.L_31:
        /*0060*/ 	.byte	0x04, 0x1e
        /*0062*/ 	.short	(.L_33 - .L_32)
.L_32:
        /*0064*/ 	.word	0x00000000


	//----- nvinfo : EIATTR_CBANK_PARAM_SIZE
	.align		4
.L_33:
        /*0068*/ 	.byte	0x03, 0x19
        /*006a*/ 	.short	0x0020


	//----- nvinfo : EIATTR_PARAM_CBANK
	.align		4
        /*006c*/ 	.byte	0x04, 0x0a
        /*006e*/ 	.short	(.L_35 - .L_34)
	.align		4
.L_34:
        /*0070*/ 	.word	index@(.nv.constant0._Z19sum_across_channelsP6float2S0_ll)
        /*0074*/ 	.short	0x0380
        /*0076*/ 	.short	0x0020


	//----- nvinfo : EIATTR_SW_WAR
	.align		4
.L_35:
        /*0078*/ 	.byte	0x04, 0x36
        /*007a*/ 	.short	(.L_37 - .L_36)
.L_36:
        /*007c*/ 	.word	0x00000008
.L_37:


//--------------------- .nv.info._Z15rotate_spectrumP6float2S0_llf --------------------------
	.section	.nv.info._Z15rotate_spectrumP6float2S0_llf,"",@"SHT_CUDA_INFO"
	.sectionflags	@""
	.align	4


	//----- nvinfo : EIATTR_CUDA_API_VERSION
	.align		4
        /*0000*/ 	.byte	0x04, 0x37
        /*0002*/ 	.short	(.L_39 - .L_38)
.L_38:
        /*0004*/ 	.word	0x00000082


	//----- nvinfo : EIATTR_KPARAM_INFO
	.align		4
.L_39:
        /*0008*/ 	.byte	0x04, 0x17
        /*000a*/ 	.short	(.L_41 - .L_40)
.L_40:
        /*000c*/ 	.word	0x00000000
        /*0010*/ 	.short	0x0004
        /*0012*/ 	.short	0x0020
        /*0014*/ 	.byte	0x00, 0xf0, 0x11, 0x00


	//----- nvinfo : EIATTR_KPARAM_INFO
	.align		4
.L_41:
        /*0018*/ 	.byte	0x04, 0x17
        /*001a*/ 	.short	(.L_43 - .L_42)
.L_42:
        /*001c*/ 	.word	0x00000000
        /*0020*/ 	.short	0x0003
        /*0022*/ 	.short	0x0018
        /*0024*/ 	.byte	0x00, 0xf0, 0x21, 0x00


	//----- nvinfo : EIATTR_KPARAM_INFO
	.align		4
.L_43:
        /*0028*/ 	.byte	0x04, 0x17
        /*002a*/ 	.short	(.L_45 - .L_44)
.L_44:
        /*002c*/ 	.word	0x00000000
        /*0030*/ 	.short	0x0002
        /*0032*/ 	.short	0x0010
        /*0034*/ 	.byte	0x00, 0xf0, 0x21, 0x00


	//----- nvinfo : EIATTR_KPARAM_INFO
	.align		4
.L_45:
        /*0038*/ 	.byte	0x04, 0x17
        /*003a*/ 	.short	(.L_47 - .L_46)
.L_46:
        /*003c*/ 	.word	0x00000000
        /*0040*/ 	.short	0x0001
        /*0042*/ 	.short	0x0008
        /*0044*/ 	.byte	0x00, 0xf5, 0x21, 0x00


	//----- nvinfo : EIATTR_KPARAM_INFO
	.align		4
.L_47:
        /*0048*/ 	.byte	0x04, 0x17
        /*004a*/ 	.short	(.L_49 - .L_48)
.L_48:
        /*004c*/ 	.word	0x00000000
        /*0050*/ 	.short	0x0000
        /*0052*/ 	.short	0x0000
        /*0054*/ 	.byte	0x00, 0xf5, 0x21, 0x00


	//----- nvinfo : EIATTR_SPARSE_MMA_MASK
	.align		4
.L_49:
        /*0058*/ 	.byte	0x03, 0x50
        /*005a*/ 	.short	0x0000


	//----- nvinfo : EIATTR_MAXREG_COUNT
	.align		4
        /*005c*/ 	.byte	0x03, 0x1b
        /*005e*/ 	.short	0x00ff


	//----- nvinfo : EIATTR_MERCURY_ISA_VERSION
	.align		4
        /*0060*/ 	.byte	0x03, 0x5f
        /*0062*/ 	.short	0x0101


	//----- nvinfo : EIATTR_VRC_CTA_INIT_COUNT
	.align		4
        /*0064*/ 	.byte	0x02, 0x4a
	.zero		1
	.zero		1


	//----- nvinfo : EIATTR_EXIT_INSTR_OFFSETS
	.align		4
        /*0068*/ 	.byte	0x04, 0x1c
        /*006a*/ 	.short	(.L_51 - .L_50)


	//   ....[0]....
.L_50:
        /*006c*/ 	.word	0x000000d0


	//   ....[1]....
        /*0070*/ 	.word	0x000009e0


	//----- nvinfo : EIATTR_CRS_STACK_SIZE
	.align		4
.L_51:
        /*0074*/ 	.byte	0x04, 0x1e
        /*0076*/ 	.short	(.L_53 - .L_52)
.L_52:
        /*0078*/ 	.word	0x00000000


	//----- nvinfo : EIATTR_CBANK_PARAM_SIZE
	.align		4
.L_53:
        /*007c*/ 	.byte	0x03, 0x19
        /*007e*/ 	.short	0x0024


	//----- nvinfo : EIATTR_PARAM_CBANK
	.align		4
        /*0080*/ 	.byte	0x04, 0x0a
        /*0082*/ 	.short	(.L_55 - .L_54)
	.align		4
.L_54:
        /*0084*/ 	.word	index@(.nv.constant0._Z15rotate_spectrumP6float2S0_llf)
        /*0088*/ 	.short	0x0380
        /*008a*/ 	.short	0x0024


	//----- nvinfo : EIATTR_SW_WAR
	.align		4
.L_55:
        /*008c*/ 	.byte	0x04, 0x36
        /*008e*/ 	.short	(.L_57 - .L_56)
.L_56:
        /*0090*/ 	.word	0x00000008
.L_57:


//--------------------- .nv.info._Z42transpose_and_cast_uint8_t_to_padded_floatPhPfiii --------------------------
	.section	.nv.info._Z42transpose_and_cast_uint8_t_to_padded_floatPhPfiii,"",@"SHT_CUDA_INFO"
	.sectionflags	@""
	.align	4


	//----- nvinfo : EIATTR_CUDA_API_VERSION
	.align		4
        /*0000*/ 	.byte	0x04, 0x37
        /*0002*/ 	.short	(.L_59 - .L_58)
.L_58:
        /*0004*/ 	.word	0x00000082


	//----- nvinfo : EIATTR_KPARAM_INFO
	.align		4
.L_59:
        /*0008*/ 	.byte	0x04, 0x17
        /*000a*/ 	.short	(.L_61 - .L_60)
.L_60:
        /*000c*/ 	.word	0x00000000
        /*0010*/ 	.short	0x0004
        /*0012*/ 	.short	0x0018
        /*0014*/ 	.byte	0x00, 0xf0, 0x11, 0x00


	//----- nvinfo : EIATTR_KPARAM_INFO
	.align		4
.L_61:
        /*0018*/ 	.byte	0x04, 0x17
        /*001a*/ 	.short	(.L_63 - .L_62)
.L_62:
        /*001c*/ 	.word	0x00000000
        /*0020*/ 	.short	0x0003
        /*0022*/ 	.short	0x0014
        /*0024*/ 	.byte	0x00, 0xf0, 0x11, 0x00


	//----- nvinfo : EIATTR_KPARAM_INFO
	.align		4
.L_63:
        /*0028*/ 	.byte	0x04, 0x17
        /*002a*/ 	.short	(.L_65 - .L_64)
.L_64:
        /*002c*/ 	.word	0x00000000
        /*0030*/ 	.short	0x0002
        /*0032*/ 	.short	0x0010
        /*0034*/ 	.byte	0x00, 0xf0, 0x11, 0x00


	//----- nvinfo : EIATTR_KPARAM_INFO
	.align		4
.L_65:
        /*0038*/ 	.byte	0x04, 0x17
        /*003a*/ 	.short	(.L_67 - .L_66)
.L_66:
        /*003c*/ 	.word	0x00000000
        /*0040*/ 	.short	0x0001
        /*0042*/ 	.short	0x0008
        /*0044*/ 	.byte	0x00, 0xf5, 0x21, 0x00


	//----- nvinfo : EIATTR_KPARAM_INFO
	.align		4
.L_67:
        /*0048*/ 	.byte	0x04, 0x17
        /*004a*/ 	.short	(.L_69 - .L_68)
.L_68:
        /*004c*/ 	.word	0x00000000
        /*0050*/ 	.short	0x0000
        /*0052*/ 	.short	0x0000
        /*0054*/ 	.byte	0x00, 0xf5, 0x21, 0x00


	//----- nvinfo : EIATTR_SPARSE_MMA_MASK
	.align		4
.L_69:
        /*0058*/ 	.byte	0x03, 0x50
        /*005a*/ 	.short	0x0000


	//----- nvinfo : EIATTR_MAXREG_COUNT
	.align		4
        /*005c*/ 	.byte	0x03, 0x1b
        /*005e*/ 	.short	0x00ff


	//----- nvinfo : EIATTR_MERCURY_ISA_VERSION
	.align		4
        /*0060*/ 	.byte	0x03, 0x5f
        /*0062*/ 	.short	0x0101


	//----- nvinfo : EIATTR_VRC_CTA_INIT_COUNT
	.align		4
        /*0064*/ 	.byte	0x02, 0x4a
	.zero		1
	.zero		1


	//----- nvinfo : EIATTR_EXIT_INSTR_OFFSETS
	.align		4
        /*0068*/ 	.byte	0x04, 0x1c
        /*006a*/ 	.short	(.L_71 - .L_70)


	//   ....[0]....
.L_70:
        /*006c*/ 	.word	0x000000c0


	//   ....[1]....
        /*0070*/ 	.word	0x00000190


	//----- nvinfo : EIATTR_CBANK_PARAM_SIZE
	.align		4
.L_71:
        /*0074*/ 	.byte	0x03, 0x19
        /*0076*/ 	.short	0x001c


	//----- nvinfo : EIATTR_PARAM_CBANK
	.align		4
        /*0078*/ 	.byte	0x04, 0x0a
        /*007a*/ 	.short	(.L_73 - .L_72)
	.align		4
.L_72:
        /*007c*/ 	.word	index@(.nv.constant0._Z42transpose_and_cast_uint8_t_to_padded_floatPhPfiii)
        /*0080*/ 	.short	0x0380
        /*0082*/ 	.short	0x001c


	//----- nvinfo : EIATTR_SW_WAR
	.align		4
.L_73:
        /*0084*/ 	.byte	0x04, 0x36
        /*0086*/ 	.short	(.L_75 - .L_74)
.L_74:
        /*0088*/ 	.word	0x00000008
.L_75:


//--------------------- .nv.callgraph             --------------------------
	.section	.nv.callgraph,"",@"SHT_CUDA_CALLGRAPH"
	.align	4
	.sectionentsize	8
	.align		4
        /*0000*/ 	.word	0x00000000
	.align		4
        /*0004*/ 	.word	0xffffffff
	.align		4
        /*0008*/ 	.word	0x00000000
	.align		4
        /*000c*/ 	.word	0xfffffffe
	.align		4
        /*0010*/ 	.word	0x00000000
	.align		4
        /*0014*/ 	.word	0xfffffffd
	.align		4
        /*0018*/ 	.word	0x00000000
	.align		4
        /*001c*/ 	.word	0xfffffffc


//--------------------- .nv.constant3             --------------------------
	.section	.nv.constant3,"a",@progbits
	.align	4
.nv.constant3:
	.type		cachedTimeShiftsPerDM,@object
	.size		cachedTimeShiftsPerDM,(.L_0 - cachedTimeShiftsPerDM)
cachedTimeShiftsPerDM:
	.zero		16384
.L_0:


//--------------------- .nv.constant4             --------------------------
	.section	.nv.constant4,"a",@progbits
	.align	8
	.align		8
.nv.constant4:
        /*0000*/ 	.dword	__cudart_i2opi_f


//--------------------- .text._Z19sum_across_channelsP6float2S0_ll --------------------------
	.section	.text._Z19sum_across_channelsP6float2S0_ll,"ax",@progbits
	.align	128
        .global         _Z19sum_across_channelsP6float2S0_ll
        .type           _Z19sum_across_channelsP6float2S0_ll,@function
        .size           _Z19sum_across_channelsP6float2S0_ll,(.L_x_15 - _Z19sum_across_channelsP6float2S0_ll)
        .other          _Z19sum_across_channelsP6float2S0_ll,@"STO_CUDA_ENTRY STV_DEFAULT"
_Z19sum_across_channelsP6float2S0_ll:
.text._Z19sum_across_channelsP6float2S0_ll:
[----:B------:R-:W-:Y:S01]  /*0000*/  LDC R1, c[0x0][0x37c] ;  /* 0x0000df00ff017b82 */ /* 0x000fe20000000800 */
[----:B------:R-:W0:Y:S07]  /*0010*/  S2R R25, SR_TID.X ;  /* 0x0000000000197919 */ /* 0x000e2e0000002100 */
[----:B------:R-:W0:Y:S01]  /*0020*/  S2UR UR4, SR_CTAID.X ;  /* 0x00000000000479c3 */ /* 0x000e220000002500 */
[----:B------:R-:W-:Y:S01]  /*0030*/  BSSY.RECONVERGENT B0, `(.L_x_0) ;  /* 0x0000104000007945 */ /* 0x000fe20003800200 */
[----:B------:R-:W-:-:S06]  /*0040*/  CS2R R18, SRZ ;  /* 0x0000000000127805 */ /* 0x000fcc000001ff00 */
[----:B------:R-:W0:Y:S08]  /*0050*/  LDC R24, c[0x0][0x360] ;  /* 0x0000d800ff187b82 */ /* 0x000e300000000800 */
[----:B------:R-:W1:Y:S08]  /*0060*/  LDC.64 R10, c[0x0][0x390] ;  /* 0x0000e400ff0a7b82 */ /* 0x000e700000000a00 */
[----:B------:R-:W2:Y:S01]  /*0070*/  LDC.64 R12, c[0x0][0x398] ;  /* 0x0000e600ff0c7b82 */ /* 0x000ea20000000a00 */
[----:B0-----:R-:W-:Y:S01]  /*0080*/  IMAD R24, R24, UR4, R25 ;  /* 0x0000000418187c24 */ /* 0x001fe2000f8e0219 */
[----:B------:R-:W0:Y:S04]  /*0090*/  LDCU.64 UR4, c[0x0][0x358] ;  /* 0x00006b00ff0477ac */ /* 0x000e280008000a00 */
[----:B------:R-:W-:-:S02]  /*00a0*/  SHF.R.S32.HI R25, RZ, 0x1f, R24 ;  /* 0x0000001fff197819 */ /* 0x000fc40000011418 */
[----:B-1----:R-:W-:-:S04]  /*00b0*/  ISETP.GE.U32.AND P0, PT, R10, 0x1, PT ;  /* 0x000000010a00780c */ /* 0x002fc80003f06070 */
[----:B------:R-:W-:Y:S02]  /*00c0*/  ISETP.GE.AND.EX P0, PT, R11, RZ, PT, P0 ;  /* 0x000000ff0b00720c */ /* 0x000fe40003f06300 */
[----:B--2---:R-:W-:-:S04]  /*00d0*/  ISETP.GE.U32.AND P1, PT, R24, R12, PT ;  /* 0x0000000c1800720c */ /* 0x004fc80003f26070 */
[----:B------:R-:W-:-:S13]  /*00e0*/  ISETP.GE.OR.EX P0, PT, R25, R13, !P0, P1 ;  /* 0x0000000d1900720c */ /* 0x000fda0004706710 */
[----:B0-----:R-:W-:Y:S05]  /*00f0*/  @P0 BRA `(.L_x_1) ;  /* 0x0000000c00dc0947 */ /* 0x001fea0003800000 */
[C---:B------:R-:W-:Y:S02]  /*0100*/  ISETP.GE.U32.AND P1, PT, R10.reuse, 0x10, PT ;  /* 0x000000100a00780c */ /* 0x040fe40003f26070 */
[----:B------:R-:W-:Y:S02]  /*0110*/  CS2R R2, SRZ ;  /* 0x0000000000027805 */ /* 0x000fe4000001ff00 */
[----:B------:R-:W-:Y:S02]  /*0120*/  LOP3.LUT R0, R10, 0xf, RZ, 0xc0, !PT ;  /* 0x0000000f0a007812 */ /* 0x000fe400078ec0ff */
[----:B------:R-:W-:Y:S02]  /*0130*/  CS2R R18, SRZ ;  /* 0x0000000000127805 */ /* 0x000fe4000001ff00 */
[----:B------:R-:W-:Y:S02]  /*0140*/  ISETP.GE.U32.AND.EX P1, PT, R11, RZ, PT, P1 ;  /* 0x000000ff0b00720c */ /* 0x000fe40003f26110 */
[----:B------:R-:W-:-:S04]  /*0150*/  ISETP.NE.U32.AND P0, PT, R0, RZ, PT ;  /* 0x000000ff0000720c */ /* 0x000fc80003f05070 */
[----:B------:R-:W-:-:S07]  /*0160*/  ISETP.NE.AND.EX P0, PT, RZ, RZ, PT, P0 ;  /* 0x000000ffff00720c */ /* 0x000fce0003f05300 */
[----:B------:R-:W-:Y:S06]  /*0170*/  @!P1 BRA `(.L_x_2) ;  /* 0x0000000400889947 */ /* 0x000fec0003800000 */
[----:B------:R-:W0:Y:S01]  /*0180*/  LDCU.64 UR6, c[0x0][0x380] ;  /* 0x00007000ff0677ac */ /* 0x000e220008000a00 */
[----:B------:R-:W-:Y:S01]  /*0190*/  LOP3.LUT R3, R11, 0x7fffffff, RZ, 0xc0, !PT ;  /* 0x7fffffff0b037812 */ /* 0x000fe200078ec0ff */
[----:B------:R-:W-:Y:S01]  /*01a0*/  IMAD.MOV.U32 R18, RZ, RZ, RZ ;  /* 0x000000ffff127224 */ /* 0x000fe200078e00ff */
[----:B------:R-:W-:Y:S02]  /*01b0*/  LOP3.LUT R2, R10, 0xfffffff0, RZ, 0xc0, !PT ;  /* 0xfffffff00a027812 */ /* 0x000fe400078ec0ff */
[C---:B------:R-:W-:Y:S01]  /*01c0*/  SHF.L.U64.HI R5, R12.reuse, 0x7, R13 ;  /* 0x000000070c057819 */ /* 0x040fe2000001020d */
[----:B------:R-:W-:Y:S01]  /*01d0*/  IMAD.MOV.U32 R22, RZ, RZ, R3 ;  /* 0x000000ffff167224 */ /* 0x000fe200078e0003 */
[C---:B------:R-:W-:Y:S02]  /*01e0*/  SHF.L.U64.HI R6, R12.reuse, 0x3, R13 ;  /* 0x000000030c067819 */ /* 0x040fe4000001020d */
[----:B------:R-:W-:Y:S02]  /*01f0*/  SHF.L.U32 R7, R12, 0x3, RZ ;  /* 0x000000030c077819 */ /* 0x000fe400000006ff */
[----:B------:R-:W-:-:S02]  /*0200*/  MOV R23, R2 ;  /* 0x0000000200177202 */ /* 0x000fc40000000f00 */
[----:B0-----:R-:W-:-:S04]  /*0210*/  LEA R4, P1, R24, UR6, 0x3 ;  /* 0x0000000618047c11 */ /* 0x001fc8000f8218ff */
[----:B------:R-:W-:-:S09]  /*0220*/  LEA.HI.X R11, R24, UR7, R25, 0x3, P1 ;  /* 0x00000007180b7c11 */ /* 0x000fd200088f1c19 */
.L_x_3:
[-C--:B------:R-:W-:Y:S01]  /*0230*/  IADD3 R14, P1, PT, R4, R7.reuse, RZ ;  /* 0x00000007040e7210 */ /* 0x080fe20007f3e0ff */
[----:B------:R-:W-:Y:S01]  /*0240*/  IMAD.MOV.U32 R21, RZ, RZ, R11 ;  /* 0x000000ffff157224 */ /* 0x000fe200078e000b */
[----:B------:R-:W-:Y:S02]  /*0250*/  MOV R20, R4 ;  /* 0x0000000400147202 */ /* 0x000fe40000000f00 */
[----:B------:R-:W-:Y:S02]  /*0260*/  IADD3.X R15, PT, PT, R11, R6, RZ, P1, !PT ;  /* 0x000000060b0f7210 */ /* 0x000fe40000ffe4ff */
[-C--:B------:R-:W-:Y:S02]  /*0270*/  IADD3 R28, P1, PT, R14, R7.reuse, RZ ;  /* 0x000000070e1c7210 */ /* 0x080fe40007f3e0ff */
[----:B------:R-:W2:Y:S03]  /*0280*/  LDG.E.64 R20, desc[UR4][R20.64] ;  /* 0x0000000414147981 */ /* 0x000ea6000c1e1b00 */
[----:B------:R-:W-:Y:S01]  /*0290*/  IMAD.X R29, R15, 0x1, R6, P1 ;  /* 0x000000010f1d7824 */ /* 0x000fe200008e0606 */
[----:B------:R-:W3:Y:S01]  /*02a0*/  LDG.E.64 R8, desc[UR4][R14.64] ;  /* 0x000000040e087981 */ /* 0x000ee2000c1e1b00 */
[----:B------:R-:W-:-:S03]  /*02b0*/  IADD3 R26, P1, PT, R28, R7, RZ ;  /* 0x000000071c1a7210 */ /* 0x000fc60007f3e0ff */
[----:B------:R-:W4:Y:S01]  /*02c0*/  LDG.E.64 R16, desc[UR4][R28.64] ;  /* 0x000000041c107981 */ /* 0x000f22000c1e1b00 */
[----:B------:R-:W-:-:S05]  /*02d0*/  IADD3.X R27, PT, PT, R29, R6, RZ, P1, !PT ;  /* 0x000000061d1b7210 */ /* 0x000fca0000ffe4ff */
[----:B------:R0:W5:Y:S02]  /*02e0*/  LDG.E.64 R14, desc[UR4][R26.64] ;  /* 0x000000041a0e7981 */ /* 0x000164000c1e1b00 */
[----:B0-----:R-:W-:-:S05]  /*02f0*/  IADD3 R26, P1, PT, R26, R7, RZ ;  /* 0x000000071a1a7210 */ /* 0x001fca0007f3e0ff */
[----:B------:R-:W-:Y:S01]  /*0300*/  IMAD.X R27, R27, 0x1, R6, P1 ;  /* 0x000000011b1b7824 */ /* 0x000fe200008e0606 */
[----:B------:R-:W-:-:S04]  /*0310*/  IADD3 R28, P1, PT, R26, R7, RZ ;  /* 0x000000071a1c7210 */ /* 0x000fc80007f3e0ff */
[----:B------:R-:W-:Y:S01]  /*0320*/  IADD3.X R29, PT, PT, R27, R6, RZ, P1, !PT ;  /* 0x000000061b1d7210 */ /* 0x000fe20000ffe4ff */
[----:B--2---:R-:W-:Y:S01]  /*0330*/  FADD R31, R20, R18 ;  /* 0x00000012141f7221 */ /* 0x004fe20000000000 */
[----:B------:R-:W-:Y:S02]  /*0340*/  FADD R20, R21, R19 ;  /* 0x0000001315147221 */ /* 0x000fe40000000000 */
[----:B------:R-:W2:Y:S01]  /*0350*/  LDG.E.64 R18, desc[UR4][R26.64] ;  /* 0x000000041a127981 */ /* 0x000ea2000c1e1b00 */
[----:B---3--:R-:W-:Y:S01]  /*0360*/  FADD R31, R31, R8 ;  /* 0x000000081f1f7221 */ /* 0x008fe20000000000 */
[----:B------:R-:W-:Y:S02]  /*0370*/  FADD R20, R20, R9 ;  /* 0x0000000914147221 */ /* 0x000fe40000000000 */
[----:B------:R0:W3:Y:S01]  /*0380*/  LDG.E.64 R8, desc[UR4][R28.64] ;  /* 0x000000041c087981 */ /* 0x0000e2000c1e1b00 */
[----:B----4-:R-:W-:Y:S01]  /*0390*/  FADD R21, R31, R16 ;  /* 0x000000101f157221 */ /* 0x010fe20000000000 */
[----:B------:R-:W-:Y:S01]  /*03a0*/  IADD3 R16, P1, PT, R28, R7, RZ ;  /* 0x000000071c107210 */ /* 0x000fe20007f3e0ff */
[----:B------:R-:W-:-:S04]  /*03b0*/  FADD R20, R20, R17 ;  /* 0x0000001114147221 */ /* 0x000fc80000000000 */
[----:B------:R-:W-:Y:S02]  /*03c0*/  IMAD.X R17, R29, 0x1, R6, P1 ;  /* 0x000000011d117824 */ /* 0x000fe400008e0606 */
[----:B-----5:R-:W-:Y:S01]  /*03d0*/  FADD R21, R21, R14 ;  /* 0x0000000e15157221 */ /* 0x020fe20000000000 */
[----:B0-----:R-:W-:Y:S01]  /*03e0*/  FADD R28, R20, R15 ;  /* 0x0000000f141c7221 */ /* 0x001fe20000000000 */
[----:B------:R-:W-:Y:S01]  /*03f0*/  IADD3 R26, P1, PT, R16, R7, RZ ;  /* 0x00000007101a7210 */ /* 0x000fe20007f3e0ff */
[----:B------:R-:W4:Y:S03]  /*0400*/  LDG.E.64 R14, desc[UR4][R16.64] ;  /* 0x00000004100e7981 */ /* 0x000f26000c1e1b00 */
[----:B------:R-:W-:-:S05]  /*0410*/  IADD3.X R27, PT, PT, R17, R6, RZ, P1, !PT ;  /* 0x00000006111b7210 */ /* 0x000fca0000ffe4ff */
[----:B------:R-:W5:Y:S01]  /*0420*/  LDG.E.64 R16, desc[UR4][R26.64] ;  /* 0x000000041a107981 */ /* 0x000f62000c1e1b00 */
[----:B------:R-:W-:Y:S01]  /*0430*/  IADD3 R20, P1, PT, R26, R7, RZ ;  /* 0x000000071a147210 */ /* 0x000fe20007f3e0ff */
[----:B--2---:R-:W-:Y:S01]  /*0440*/  FADD R31, R21, R18 ;  /* 0x00000012151f7221 */ /* 0x004fe20000000000 */
[----:B------:R-:W-:-:S03]  /*0450*/  FADD R28, R28, R19 ;  /* 0x000000131c1c7221 */ /* 0x000fc60000000000 */
[----:B------:R-:W-:Y:S02]  /*0460*/  IMAD.X R21, R27, 0x1, R6, P1 ;  /* 0x000000011b157824 */ /* 0x000fe400008e0606 */
[----:B---3--:R-:W-:Y:S01]  /*0470*/  FADD R31, R31, R8 ;  /* 0x000000081f1f7221 */ /* 0x008fe20000000000 */
[----:B------:R-:W-:Y:S01]  /*0480*/  FADD R28, R28, R9 ;  /* 0x000000091c1c7221 */ /* 0x000fe20000000000 */
[-C--:B------:R-:W-:Y:S01]  /*0490*/  IADD3 R8, P1, PT, R20, R7.reuse, RZ ;  /* 0x0000000714087210 */ /* 0x080fe20007f3e0ff */
[----:B------:R0:W2:Y:S03]  /*04a0*/  LDG.E.64 R18, desc[UR4][R20.64] ;  /* 0x0000000414127981 */ /* 0x0000a6000c1e1b00 */
[----:B------:R-:W-:Y:S01]  /*04b0*/  IADD3.X R9, PT, PT, R21, R6, RZ, P1, !PT ;  /* 0x0000000615097210 */ /* 0x000fe20000ffe4ff */
[----:B----4-:R-:W-:Y:S01]  /*04c0*/  FADD R30, R28, R15 ;  /* 0x0000000f1c1e7221 */ /* 0x010fe20000000000 */
[----:B------:R-:W-:Y:S01]  /*04d0*/  IADD3 R28, P1, PT, R8, R7, RZ ;  /* 0x00000007081c7210 */ /* 0x000fe20007f3e0ff */
[----:B------:R-:W-:-:S02]  /*04e0*/  FADD R31, R31, R14 ;  /* 0x0000000e1f1f7221 */ /* 0x000fc40000000000 */
[----:B------:R-:W3:Y:S02]  /*04f0*/  LDG.E.64 R14, desc[UR4][R8.64] ;  /* 0x00000004080e7981 */ /* 0x000ee4000c1e1b00 */
[----:B------:R-:W-:Y:S02]  /*0500*/  IMAD.X R29, R9, 0x1, R6, P1 ;  /* 0x00000001091d7824 */ /* 0x000fe400008e0606 */
[----:B-----5:R-:W-:Y:S01]  /*0510*/  FADD R31, R31, R16 ;  /* 0x000000101f1f7221 */ /* 0x020fe20000000000 */
[----:B------:R-:W-:Y:S02]  /*0520*/  FADD R30, R30, R17 ;  /* 0x000000111e1e7221 */ /* 0x000fe40000000000 */
[----:B------:R1:W4:Y:S01]  /*0530*/  LDG.E.64 R16, desc[UR4][R28.64] ;  /* 0x000000041c107981 */ /* 0x000322000c1e1b00 */
[----:B------:R-:W-:-:S04]  /*0540*/  IADD3 R26, P1, PT, R28, R7, RZ ;  /* 0x000000071c1a7210 */ /* 0x000fc80007f3e0ff */
[----:B------:R-:W-:Y:S02]  /*0550*/  IADD3.X R27, PT, PT, R29, R6, RZ, P1, !PT ;  /* 0x000000061d1b7210 */ /* 0x000fe40000ffe4ff */
[----:B0-----:R-:W-:-:S03]  /*0560*/  IADD3 R20, P1, PT, R26, R7, RZ ;  /* 0x000000071a147210 */ /* 0x001fc60007f3e0ff */
[----:B------:R0:W5:Y:S02]  /*0570*/  LDG.E.64 R8, desc[UR4][R26.64] ;  /* 0x000000041a087981 */ /* 0x000164000c1e1b00 */
[----:B------:R-:W-:Y:S01]  /*0580*/  IMAD.X R21, R27, 0x1, R6, P1 ;  /* 0x000000011b157824 */ /* 0x000fe200008e0606 */
[----:B-1----:R-:W-:-:S04]  /*0590*/  IADD3 R28, P1, PT, R20, R7, RZ ;  /* 0x00000007141c7210 */ /* 0x002fc80007f3e0ff */
[----:B------:R-:W-:Y:S01]  /*05a0*/  IADD3.X R29, PT, PT, R21, R6, RZ, P1, !PT ;  /* 0x00000006151d7210 */ /* 0x000fe20000ffe4ff */
[----:B--2---:R-:W-:Y:S01]  /*05b0*/  FADD R31, R31, R18 ;  /* 0x000000121f1f7221 */ /* 0x004fe20000000000 */
[----:B------:R-:W-:Y:S01]  /*05c0*/  FADD R30, R30, R19 ;  /* 0x000000131e1e7221 */ /* 0x000fe20000000000 */
[----:B------:R-:W-:-:S05]  /*05d0*/  IADD3 R18, P1, PT, R28, R7, RZ ;  /* 0x000000071c127210 */ /* 0x000fca0007f3e0ff */
[----:B------:R-:W-:Y:S02]  /*05e0*/  IMAD.X R19, R29, 0x1, R6, P1 ;  /* 0x000000011d137824 */ /* 0x000fe400008e0606 */
[----:B---3--:R-:W-:Y:S01]  /*05f0*/  FADD R31, R31, R14 ;  /* 0x0000000e1f1f7221 */ /* 0x008fe20000000000 */
[----:B------:R-:W-:Y:S02]  /*0600*/  FADD R30, R30, R15 ;  /* 0x0000000f1e1e7221 */ /* 0x000fe40000000000 */
[----:B------:R1:W2:Y:S01]  /*0610*/  LDG.E.64 R14, desc[UR4][R20.64] ;  /* 0x00000004140e7981 */ /* 0x0002a2000c1e1b00 */
[----:B----4-:R-:W-:Y:S01]  /*0620*/  FADD R31, R31, R16 ;  /* 0x000000101f1f7221 */ /* 0x010fe20000000000 */
[----:B0-----:R-:W-:Y:S02]  /*0630*/  FADD R26, R30, R17 ;  /* 0x000000111e1a7221 */ /* 0x001fe40000000000 */
[----:B------:R-:W3:Y:S01]  /*0640*/  LDG.E.64 R16, desc[UR4][R28.64] ;  /* 0x000000041c107981 */ /* 0x000ee2000c1e1b00 */
[----:B-1----:R-:W-:-:S04]  /*0650*/  IADD3 R20, P1, PT, R18, R7, RZ ;  /* 0x0000000712147210 */ /* 0x002fc80007f3e0ff */
[----:B------:R-:W-:Y:S02]  /*0660*/  IADD3.X R21, PT, PT, R19, R6, RZ, P1, !PT ;  /* 0x0000000613157210 */ /* 0x000fe40000ffe4ff */
[----:B------:R-:W4:Y:S04]  /*0670*/  LDG.E.64 R18, desc[UR4][R18.64] ;  /* 0x0000000412127981 */ /* 0x000f28000c1e1b00 */
[----:B------:R-:W4:Y:S01]  /*0680*/  LDG.E.64 R20, desc[UR4][R20.64] ;  /* 0x0000000414147981 */ /* 0x000f22000c1e1b00 */
[----:B------:R-:W-:-:S04]  /*0690*/  IADD3 R23, P1, PT, R23, -0x10, RZ ;  /* 0xfffffff017177810 */ /* 0x000fc80007f3e0ff */
[----:B------:R-:W-:Y:S02]  /*06a0*/  IADD3.X R22, PT, PT, R22, -0x1, RZ, P1, !PT ;  /* 0xffffffff16167810 */ /* 0x000fe40000ffe4ff */
[----:B------:R-:W-:Y:S01]  /*06b0*/  ISETP.NE.U32.AND P1, PT, R23, RZ, PT ;  /* 0x000000ff1700720c */ /* 0x000fe20003f25070 */
[----:B-----5:R-:W-:Y:S01]  /*06c0*/  FADD R27, R31, R8 ;  /* 0x000000081f1b7221 */ /* 0x020fe20000000000 */
[----:B------:R-:W-:Y:S02]  /*06d0*/  FADD R26, R26, R9 ;  /* 0x000000091a1a7221 */ /* 0x000fe40000000000 */
[----:B------:R-:W-:Y:S02]  /*06e0*/  ISETP.NE.AND.EX P1, PT, R22, RZ, PT, P1 ;  /* 0x000000ff1600720c */ /* 0x000fe40003f25310 */
[----:B------:R-:W-:-:S05]  /*06f0*/  LEA R4, P2, R12, R4, 0x7 ;  /* 0x000000040c047211 */ /* 0x000fca00078438ff */
[----:B------:R-:W-:Y:S02]  /*0700*/  IMAD.X R11, R11, 0x1, R5, P2 ;  /* 0x000000010b0b7824 */ /* 0x000fe400010e0605 */
[----:B--2---:R-:W-:Y:S01]  /*0710*/  FADD R27, R27, R14 ;  /* 0x0000000e1b1b7221 */ /* 0x004fe20000000000 */
[----:B------:R-:W-:-:S03]  /*0720*/  FADD R26, R26, R15 ;  /* 0x0000000f1a1a7221 */ /* 0x000fc60000000000 */
[----:B---3--:R-:W-:Y:S01]  /*0730*/  FADD R27, R27, R16 ;  /* 0x000000101b1b7221 */ /* 0x008fe20000000000 */
[----:B------:R-:W-:-:S03]  /*0740*/  FADD R26, R26, R17 ;  /* 0x000000111a1a7221 */ /* 0x000fc60000000000 */
[----:B----4-:R-:W-:Y:S01]  /*0750*/  FADD R27, R27, R18 ;  /* 0x000000121b1b7221 */ /* 0x010fe20000000000 */
[----:B------:R-:W-:-:S03]  /*0760*/  FADD R26, R26, R19 ;  /* 0x000000131a1a7221 */ /* 0x000fc60000000000 */
[----:B------:R-:W-:Y:S01]  /*0770*/  FADD R18, R27, R20 ;  /* 0x000000141b127221 */ /* 0x000fe20000000000 */
[----:B------:R-:W-:Y:S01]  /*0780*/  FADD R19, R26, R21 ;  /* 0x000000151a137221 */ /* 0x000fe20000000000 */
[----:B------:R-:W-:Y:S06]  /*0790*/  @P1 BRA `(.L_x_3) ;  /* 0xfffffff800a41947 */ /* 0x000fec000383ffff */
.L_x_2:
[----:B------:R-:W-:Y:S05]  /*07a0*/  @!P0 BRA `(.L_x_1) ;  /* 0x0000000800308947 */ /* 0x000fea0003800000 */
[----:B------:R-:W-:Y:S02]  /*07b0*/  ISETP.GE.U32.AND P1, PT, R0, 0x8, PT ;  /* 0x000000080000780c */ /* 0x000fe40003f26070 */
[----:B------:R-:W-:Y:S02]  /*07c0*/  LOP3.LUT R4, R10, 0x7, RZ, 0xc0, !PT ;  /* 0x000000070a047812 */ /* 0x000fe400078ec0ff */
[----:B------:R-:W-:Y:S02]  /*07d0*/  ISETP.GE.U32.AND.EX P1, PT, RZ, RZ, PT, P1 ;  /* 0x000000ffff00720c */ /* 0x000fe40003f26110 */
[----:B------:R-:W-:-:S04]  /*07e0*/  ISETP.NE.U32.AND P0, PT, R4, RZ, PT ;  /* 0x000000ff0400720c */ /* 0x000fc80003f05070 */
[----:B------:R-:W-:-:S07]  /*07f0*/  ISETP.NE.AND.EX P0, PT, RZ, RZ, PT, P0 ;  /* 0x000000ffff00720c */ /* 0x000fce0003f05300 */
[----:B------:R-:W-:Y:S06]  /*0800*/  @!P1 BRA `(.L_x_4) ;  /* 0x0000000400109947 */ /* 0x000fec0003800000 */
[----:B------:R-:W0:Y:S01]  /*0810*/  LDCU.64 UR6, c[0x0][0x380] ;  /* 0x00007000ff0677ac */ /* 0x000e220008000a00 */
[-C--:B------:R-:W-:Y:S02]  /*0820*/  IMAD R3, R3, R12.reuse, RZ ;  /* 0x0000000c03037224 */ /* 0x080fe400078e02ff */
[----:B------:R-:W-:-:S04]  /*0830*/  IMAD.WIDE.U32 R6, R2, R12, R24 ;  /* 0x0000000c02067225 */ /* 0x000fc800078e0018 */
[C---:B------:R-:W-:Y:S02]  /*0840*/  IMAD R3, R2.reuse, R13, R3 ;  /* 0x0000000d02037224 */ /* 0x040fe400078e0203 */
[C---:B------:R-:W-:Y:S01]  /*0850*/  VIADD R5, R2.reuse, 0x1 ;  /* 0x0000000102057836 */ /* 0x040fe20000000000 */
[----:B------:R-:W-:Y:S02]  /*0860*/  IADD3 R11, PT, PT, R2, 0x2, RZ ;  /* 0x00000002020b7810 */ /* 0x000fe40007ffe0ff */
[----:B------:R-:W-:Y:S01]  /*0870*/  IADD3 R3, PT, PT, R7, R3, RZ ;  /* 0x0000000307037210 */ /* 0x000fe20007ffe0ff */
[----:B------:R-:W-:Y:S01]  /*0880*/  IMAD.WIDE.U32 R14, R5, R12, R24 ;  /* 0x0000000c050e7225 */ /* 0x000fe200078e0018 */
[----:B0-----:R-:W-:-:S03]  /*0890*/  LEA R8, P1, R6, UR6, 0x3 ;  /* 0x0000000606087c11 */ /* 0x001fc6000f8218ff */
[----:B------:R-:W-:Y:S01]  /*08a0*/  IMAD R5, R5, R13, R15 ;  /* 0x0000000d05057224 */ /* 0x000fe200078e020f */
[----:B------:R-:W-:Y:S01]  /*08b0*/  LEA.HI.X R9, R6, UR7, R3, 0x3, P1 ;  /* 0x0000000706097c11 */ /* 0x000fe200088f1c03 */
[----:B------:R-:W-:Y:S01]  /*08c0*/  IMAD.WIDE.U32 R6, R11, R12, R24 ;  /* 0x0000000c0b067225 */ /* 0x000fe200078e0018 */
[----:B------:R-:W-:-:S03]  /*08d0*/  LEA R30, P1, R14, UR6, 0x3 ;  /* 0x000000060e1e7c11 */ /* 0x000fc6000f8218ff */
[----:B------:R-:W-:Y:S01]  /*08e0*/  VIADD R3, R2, 0x3 ;  /* 0x0000000302037836 */ /* 0x000fe20000000000 */
[----:B------:R-:W-:Y:S01]  /*08f0*/  LEA.HI.X R31, R14, UR7, R5, 0x3, P1 ;  /* 0x000000070e1f7c11 */ /* 0x000fe200088f1c05 */
[-C--:B------:R-:W-:Y:S01]  /*0900*/  IMAD R7, R11, R13.reuse, R7 ;  /* 0x0000000d0b077224 */ /* 0x080fe200078e0207 */
[----:B------:R-:W-:Y:S01]  /*0910*/  IADD3 R5, PT, PT, R2, 0x4, RZ ;  /* 0x0000000402057810 */ /* 0x000fe20007ffe0ff */
[CC--:B------:R-:W-:Y:S01]  /*0920*/  IMAD.WIDE.U32 R14, R3.reuse, R12.reuse, R24 ;  /* 0x0000000c030e7225 */ /* 0x0c0fe200078e0018 */
[C---:B------:R-:W-:Y:S01]  /*0930*/  LEA R16, P1, R6.reuse, UR6, 0x3 ;  /* 0x0000000606107c11 */ /* 0x040fe2000f8218ff */
[----:B------:R-:W2:Y:S02]  /*0940*/  LDG.E.64 R8, desc[UR4][R8.64] ;  /* 0x0000000408087981 */ /* 0x000ea4000c1e1b00 */
[----:B------:R-:W-:Y:S01]  /*0950*/  IMAD R3, R3, R13, R15 ;  /* 0x0000000d03037224 */ /* 0x000fe200078e020f */
[----:B------:R-:W-:Y:S01]  /*0960*/  LEA.HI.X R17, R6, UR7, R7, 0x3, P1 ;  /* 0x0000000706117c11 */ /* 0x000fe200088f1c07 */
[----:B------:R-:W-:Y:S01]  /*0970*/  IMAD.WIDE.U32 R6, R5, R12, R24 ;  /* 0x0000000c05067225 */ /* 0x000fe200078e0018 */
[----:B------:R-:W-:-:S03]  /*0980*/  LEA R20, P2, R14, UR6, 0x3 ;  /* 0x000000060e147c11 */ /* 0x000fc6000f8418ff */
[----:B------:R-:W-:Y:S01]  /*0990*/  IMAD R5, R5, R13, R7 ;  /* 0x0000000d05057224 */ /* 0x000fe200078e0207 */
[----:B------:R-:W-:Y:S01]  /*09a0*/  LEA.HI.X R21, R14, UR7, R3, 0x3, P2 ;  /* 0x000000070e157c11 */ /* 0x000fe200090f1c03 */
[----:B------:R-:W3:Y:S01]  /*09b0*/  LDG.E.64 R16, desc[UR4][R16.64] ;  /* 0x0000000410107981 */ /* 0x000ee2000c1e1b00 */
[----:B------:R-:W-:Y:S02]  /*09c0*/  IADD3 R3, PT, PT, R2, 0x5, RZ ;  /* 0x0000000502037810 */ /* 0x000fe40007ffe0ff */
[C---:B------:R-:W-:Y:S02]  /*09d0*/  LEA R22, P1, R6.reuse, UR6, 0x3 ;  /* 0x0000000606167c11 */ /* 0x040fe4000f8218ff */
[----:B------:R-:W4:Y:S02]  /*09e0*/  LDG.E.64 R20, desc[UR4][R20.64] ;  /* 0x0000000414147981 */ /* 0x000f24000c1e1b00 */
[----:B------:R-:W-:Y:S01]  /*09f0*/  LEA.HI.X R23, R6, UR7, R5, 0x3, P1 ;  /* 0x0000000706177c11 */ /* 0x000fe200088f1c05 */
[----:B------:R-:W-:-:S04]  /*0a00*/  IMAD.WIDE.U32 R6, R3, R12, R24 ;  /* 0x0000000c03067225 */ /* 0x000fc800078e0018 */
[----:B------:R-:W-:Y:S01]  /*0a10*/  IMAD R3, R3, R13, R7 ;  /* 0x0000000d03037224 */ /* 0x000fe200078e0207 */
[----:B------:R-:W-:Y:S01]  /*0a20*/  LEA R26, P1, R6, UR6, 0x3 ;  /* 0x00000006061a7c11 */ /* 0x000fe2000f8218ff */
[----:B------:R-:W-:Y:S01]  /*0a30*/  VIADD R5, R2, 0x6 ;  /* 0x0000000602057836 */ /* 0x000fe20000000000 */
[----:B------:R-:W5:Y:S02]  /*0a40*/  LDG.E.64 R22, desc[UR4][R22.64] ;  /* 0x0000000416167981 */ /* 0x000f64000c1e1b00 */
[----:B------:R-:W-:Y:S01]  /*0a50*/  LEA.HI.X R27, R6, UR7, R3, 0x3, P1 ;  /* 0x00000007061b7c11 */ /* 0x000fe200088f1c03 */
[----:B------:R-:W-:-:S04]  /*0a60*/  IMAD.WIDE.U32 R6, R5, R12, R24 ;  /* 0x0000000c05067225 */ /* 0x000fc800078e0018 */
[----:B------:R-:W-:Y:S01]  /*0a70*/  IMAD R5, R5, R13, R7 ;  /* 0x0000000d05057224 */ /* 0x000fe200078e0207 */
[C---:B------:R-:W-:Y:S01]  /*0a80*/  LEA R28, P1, R6.reuse, UR6, 0x3 ;  /* 0x00000006061c7c11 */ /* 0x040fe2000f8218ff */
[----:B------:R-:W5:Y:S03]  /*0a90*/  LDG.E.64 R26, desc[UR4][R26.64] ;  /* 0x000000041a1a7981 */ /* 0x000f66000c1e1b00 */
[----:B------:R-:W-:Y:S02]  /*0aa0*/  LEA.HI.X R29, R6, UR7, R5, 0x3, P1 ;  /* 0x00000007061d7c11 */ /* 0x000fe400088f1c05 */
[----:B------:R-:W-:-:S04]  /*0ab0*/  IADD3 R5, PT, PT, R2, 0x7, RZ ;  /* 0x0000000702057810 */ /* 0x000fc80007ffe0ff */
[----:B------:R-:W5:Y:S01]  /*0ac0*/  LDG.E.64 R28, desc[UR4][R28.64] ;  /* 0x000000041c1c7981 */ /* 0x000f62000c1e1b00 */
[----:B------:R-:W-:-:S04]  /*0ad0*/  IMAD.WIDE.U32 R14, R5, R12, R24 ;  /* 0x0000000c050e7225 */ /* 0x000fc800078e0018 */
[----:B------:R-:W-:Y:S01]  /*0ae0*/  IMAD R5, R5, R13, R15 ;  /* 0x0000000d05057224 */ /* 0x000fe200078e020f */
[----:B------:R-:W-:-:S04]  /*0af0*/  LEA R6, P1, R14, UR6, 0x3 ;  /* 0x000000060e067c11 */ /* 0x000fc8000f8218ff */
[----:B------:R-:W-:Y:S02]  /*0b00*/  LEA.HI.X R7, R14, UR7, R5, 0x3, P1 ;  /* 0x000000070e077c11 */ /* 0x000fe400088f1c05 */
[----:B------:R-:W3:Y:S04]  /*0b10*/  LDG.E.64 R14, desc[UR4][R30.64] ;  /* 0x000000041e0e7981 */ /* 0x000ee8000c1e1b00 */
[----:B------:R-:W5:Y:S01]  /*0b20*/  LDG.E.64 R6, desc[UR4][R6.64] ;  /* 0x0000000406067981 */ /* 0x000f62000c1e1b00 */
[----:B------:R-:W-:Y:S02]  /*0b30*/  VIADD R2, R2, 0x8 ;  /* 0x0000000802027836 */ /* 0x000fe40000000000 */
[----:B--2---:R-:W-:Y:S01]  /*0b40*/  FADD R3, R18, R8 ;  /* 0x0000000812037221 */ /* 0x004fe20000000000 */
[----:B------:R-:W-:-:S03]  /*0b50*/  FADD R0, R19, R9 ;  /* 0x0000000913007221 */ /* 0x000fc60000000000 */
[----:B---3--:R-:W-:Y:S01]  /*0b60*/  FADD R3, R3, R14 ;  /* 0x0000000e03037221 */ /* 0x008fe20000000000 */
[----:B------:R-:W-:-:S03]  /*0b70*/  FADD R0, R0, R15 ;  /* 0x0000000f00007221 */ /* 0x000fc60000000000 */
[----:B------:R-:W-:Y:S01]  /*0b80*/  FADD R3, R3, R16 ;  /* 0x0000001003037221 */ /* 0x000fe20000000000 */
[----:B------:R-:W-:-:S03]  /*0b90*/  FADD R0, R0, R17 ;  /* 0x0000001100007221 */ /* 0x000fc60000000000 */
[----:B----4-:R-:W-:Y:S01]  /*0ba0*/  FADD R3, R3, R20 ;  /* 0x0000001403037221 */ /* 0x010fe20000000000 */
[----:B------:R-:W-:-:S03]  /*0bb0*/  FADD R0, R0, R21 ;  /* 0x0000001500007221 */ /* 0x000fc60000000000 */
[----:B-----5:R-:W-:Y:S01]  /*0bc0*/  FADD R3, R3, R22 ;  /* 0x0000001603037221 */ /* 0x020fe20000000000 */
[----:B------:R-:W-:-:S03]  /*0bd0*/  FADD R0, R0, R23 ;  /* 0x0000001700007221 */ /* 0x000fc60000000000 */
[----:B------:R-:W-:Y:S01]  /*0be0*/  FADD R3, R3, R26 ;  /* 0x0000001a03037221 */ /* 0x000fe20000000000 */
[----:B------:R-:W-:-:S03]  /*0bf0*/  FADD R0, R0, R27 ;  /* 0x0000001b00007221 */ /* 0x000fc60000000000 */
[----:B------:R-:W-:Y:S01]  /*0c00*/  FADD R5, R3, R28 ;  /* 0x0000001c03057221 */ /* 0x000fe20000000000 */
[----:B------:R-:W-:Y:S01]  /*0c10*/  FADD R0, R0, R29 ;  /* 0x0000001d00007221 */ /* 0x000fe20000000000 */
[----:B------:R-:W-:Y:S02]  /*0c20*/  HFMA2 R3, -RZ, RZ, 0, 0 ;  /* 0x00000000ff037431 */ /* 0x000fe400000001ff */
[----:B------:R-:W-:Y:S01]  /*0c30*/  FADD R18, R5, R6 ;  /* 0x0000000605127221 */ /* 0x000fe20000000000 */
[----:B------:R-:W-:-:S07]  /*0c40*/  FADD R19, R0, R7 ;  /* 0x0000000700137221 */ /* 0x000fce0000000000 */
.L_x_4:
[----:B------:R-:W-:Y:S05]  /*0c50*/  @!P0 BRA `(.L_x_1) ;  /* 0x0000000400048947 */ /* 0x000fea0003800000 */
[----:B------:R-:W-:Y:S01]  /*0c60*/  ISETP.GE.U32.AND P1, PT, R4, 0x4, PT ;  /* 0x000000040400780c */ /* 0x000fe20003f26070 */
[----:B------:R-:W0:Y:S01]  /*0c70*/  LDCU.64 UR8, c[0x0][0x380] ;  /* 0x00007000ff0877ac */ /* 0x000e220008000a00 */
[----:B------:R-:W-:Y:S02]  /*0c80*/  LOP3.LUT R10, R10, 0x3, RZ, 0xc0, !PT ;  /* 0x000000030a0a7812 */ /* 0x000fe400078ec0ff */
[----:B------:R-:W-:Y:S02]  /*0c90*/  ISETP.GE.U32.AND.EX P1, PT, RZ, RZ, PT, P1 ;  /* 0x000000ffff00720c */ /* 0x000fe40003f26110 */
[----:B------:R-:W-:Y:S02]  /*0ca0*/  MOV R0, RZ ;  /* 0x000000ff00007202 */ /* 0x000fe40000000f00 */
[----:B------:R-:W-:-:S04]  /*0cb0*/  ISETP.NE.U32.AND P0, PT, R10, RZ, PT ;  /* 0x000000ff0a00720c */ /* 0x000fc80003f05070 */
[----:B------:R-:W-:-:S05]  /*0cc0*/  ISETP.NE.AND.EX P0, PT, R0, RZ, PT, P0 ;  /* 0x000000ff0000720c */ /* 0x000fca0003f05300 */
[----:B------:R-:W-:Y:S08]  /*0cd0*/  @!P1 BRA `(.L_x_5) ;  /* 0x0000000000989947 */ /* 0x000ff00003800000 */
[----:B------:R-:W1:Y:S01]  /*0ce0*/  LDCU.64 UR6, c[0x0][0x380] ;  /* 0x00007000ff0677ac */ /* 0x000e620008000a00 */
[----:B------:R-:W-:Y:S01]  /*0cf0*/  MOV R16, R24 ;  /* 0x0000001800107202 */ /* 0x000fe20000000f00 */
[-C--:B------:R-:W-:Y:S01]  /*0d00*/  IMAD R3, R3, R12.reuse, RZ ;  /* 0x0000000c03037224 */ /* 0x080fe200078e02ff */
[C---:B------:R-:W-:Y:S01]  /*0d10*/  IADD3 R11, PT, PT, R2.reuse, 0x1, RZ ;  /* 0x00000001020b7810 */ /* 0x040fe20007ffe0ff */
[----:B------:R-:W-:Y:S01]  /*0d20*/  IMAD.MOV.U32 R17, RZ, RZ, R25 ;  /* 0x000000ffff117224 */ /* 0x000fe200078e0019 */
[C---:B------:R-:W-:Y:S01]  /*0d30*/  IADD3 R15, PT, PT, R2.reuse, 0x2, RZ ;  /* 0x00000002020f7810 */ /* 0x040fe20007ffe0ff */
[C---:B------:R-:W-:Y:S02]  /*0d40*/  IMAD R3, R2.reuse, R13, R3 ;  /* 0x0000000d02037224 */ /* 0x040fe400078e0203 */
[----:B------:R-:W-:-:S04]  /*0d50*/  IMAD.WIDE.U32 R4, R2, R12, R16 ;  /* 0x0000000c02047225 */ /* 0x000fc800078e0010 */
[----:B------:R-:W-:Y:S02]  /*0d60*/  IMAD.IADD R3, R5, 0x1, R3 ;  /* 0x0000000105037824 */ /* 0x000fe400078e0203 */
[----:B------:R-:W-:Y:S01]  /*0d70*/  IMAD.WIDE.U32 R20, R11, R12, R16 ;  /* 0x0000000c0b147225 */ /* 0x000fe200078e0010 */
[----:B-1----:R-:W-:-:S03]  /*0d80*/  LEA R6, P1, R4, UR6, 0x3 ;  /* 0x0000000604067c11 */ /* 0x002fc6000f8218ff */
[----:B------:R-:W-:Y:S01]  /*0d90*/  IMAD.WIDE.U32 R8, R15, R12, R16 ;  /* 0x0000000c0f087225 */ /* 0x000fe200078e0010 */
[----:B------:R-:W-:-:S03]  /*0da0*/  LEA.HI.X R7, R4, UR7, R3, 0x3, P1 ;  /* 0x0000000704077c11 */ /* 0x000fc600088f1c03 */
[-C--:B------:R-:W-:Y:S01]  /*0db0*/  IMAD R11, R11, R13.reuse, R21 ;  /* 0x0000000d0b0b7224 */ /* 0x080fe200078e0215 */
[----:B------:R-:W-:Y:S01]  /*0dc0*/  IADD3 R3, PT, PT, R2, 0x3, RZ ;  /* 0x0000000302037810 */ /* 0x000fe20007ffe0ff */
[-C--:B------:R-:W-:Y:S01]  /*0dd0*/  IMAD R5, R15, R13.reuse, R9 ;  /* 0x0000000d0f057224 */ /* 0x080fe200078e0209 */
[----:B------:R-:W-:Y:S02]  /*0de0*/  LEA R14, P1, R20, UR6, 0x3 ;  /* 0x00000006140e7c11 */ /* 0x000fe4000f8218ff */
[----:B------:R-:W-:Y:S01]  /*0df0*/  LEA R4, P2, R8, UR6, 0x3 ;  /* 0x0000000608047c11 */ /* 0x000fe2000f8418ff */
[C---:B------:R-:W-:Y:S01]  /*0e00*/  IMAD.WIDE.U32 R16, R3.reuse, R12, R16 ;  /* 0x0000000c03107225 */ /* 0x040fe200078e0010 */
[----:B------:R-:W-:Y:S01]  /*0e10*/  LEA.HI.X R15, R20, UR7, R11, 0x3, P1 ;  /* 0x00000007140f7c11 */ /* 0x000fe200088f1c0b */
[----:B------:R-:W2:Y:S01]  /*0e20*/  LDG.E.64 R6, desc[UR4][R6.64] ;  /* 0x0000000406067981 */ /* 0x000ea2000c1e1b00 */
[----:B------:R-:W-:Y:S01]  /*0e30*/  LEA.HI.X R5, R8, UR7, R5, 0x3, P2 ;  /* 0x0000000708057c11 */ /* 0x000fe200090f1c05 */
[----:B------:R-:W-:Y:S01]  /*0e40*/  IMAD R3, R3, R13, R17 ;  /* 0x0000000d03037224 */ /* 0x000fe200078e0211 */
[----:B------:R-:W-:-:S02]  /*0e50*/  LEA R8, P1, R16, UR6, 0x3 ;  /* 0x0000000610087c11 */ /* 0x000fc4000f8218ff */
[----:B------:R-:W3:Y:S02]  /*0e60*/  LDG.E.64 R14, desc[UR4][R14.64] ;  /* 0x000000040e0e7981 */ /* 0x000ee4000c1e1b00 */
[----:B------:R-:W-:Y:S02]  /*0e70*/  LEA.HI.X R9, R16, UR7, R3, 0x3, P1 ;  /* 0x0000000710097c11 */ /* 0x000fe400088f1c03 */
[----:B------:R-:W4:Y:S04]  /*0e80*/  LDG.E.64 R4, desc[UR4][R4.64] ;  /* 0x0000000404047981 */ /* 0x000f28000c1e1b00 */
[----:B------:R-:W5:Y:S01]  /*0e90*/  LDG.E.64 R8, desc[UR4][R8.64] ;  /* 0x0000000408087981 */ /* 0x000f62000c1e1b00 */
[----:B------:R-:W-:Y:S02]  /*0ea0*/  VIADD R2, R2, 0x4 ;  /* 0x0000000402027836 */ /* 0x000fe40000000000 */
[----:B--2---:R-:W-:Y:S01]  /*0eb0*/  FADD R3, R18, R6 ;  /* 0x0000000612037221 */ /* 0x004fe20000000000 */
[----:B------:R-:W-:-:S03]  /*0ec0*/  FADD R16, R19, R7 ;  /* 0x0000000713107221 */ /* 0x000fc60000000000 */
[----:B---3--:R-:W-:Y:S01]  /*0ed0*/  FADD R3, R3, R14 ;  /* 0x0000000e03037221 */ /* 0x008fe20000000000 */
[----:B------:R-:W-:-:S03]  /*0ee0*/  FADD R16, R16, R15 ;  /* 0x0000000f10107221 */ /* 0x000fc60000000000 */
[----:B----4-:R-:W-:Y:S01]  /*0ef0*/  FADD R7, R3, R4 ;  /* 0x0000000403077221 */ /* 0x010fe20000000000 */
[----:B------:R-:W-:Y:S01]  /*0f00*/  FADD R16, R16, R5 ;  /* 0x0000000510107221 */ /* 0x000fe20000000000 */
[----:B------:R-:W-:Y:S02]  /*0f10*/  HFMA2 R3, -RZ, RZ, 0, 0 ;  /* 0x00000000ff037431 */ /* 0x000fe400000001ff */
[----:B-----5:R-:W-:Y:S01]  /*0f20*/  FADD R18, R7, R8 ;  /* 0x0000000807127221 */ /* 0x020fe20000000000 */
[----:B------:R-:W-:-:S07]  /*0f30*/  FADD R19, R16, R9 ;  /* 0x0000000910137221 */ /* 0x000fce0000000000 */
.L_x_5:
[----:B------:R-:W-:Y:S05]  /*0f40*/  @!P0 BRA `(.L_x_1) ;  /* 0x0000000000488947 */ /* 0x000fea0003800000 */
.L_x_6:
[----:B------:R-:W-:Y:S01]  /*0f50*/  MOV R4, R24 ;  /* 0x0000001800047202 */ /* 0x000fe20000000f00 */
[----:B------:R-:W-:Y:S01]  /*0f60*/  IMAD R3, R3, R12, RZ ;  /* 0x0000000c03037224 */ /* 0x000fe200078e02ff */
[----:B------:R-:W-:-:S03]  /*0f70*/  MOV R5, R25 ;  /* 0x0000001900057202 */ /* 0x000fc60000000f00 */
[C---:B------:R-:W-:Y:S02]  /*0f80*/  IMAD R3, R2.reuse, R13, R3 ;  /* 0x0000000d02037224 */ /* 0x040fe400078e0203 */
[----:B------:R-:W-:-:S04]  /*0f90*/  IMAD.WIDE.U32 R4, R2, R12, R4 ;  /* 0x0000000c02047225 */ /* 0x000fc800078e0004 */
[----:B------:R-:W-:Y:S01]  /*0fa0*/  IMAD.IADD R3, R5, 0x1, R3 ;  /* 0x0000000105037824 */ /* 0x000fe200078e0203 */
[----:B0-----:R-:W-:-:S04]  /*0fb0*/  LEA R6, P0, R4, UR8, 0x3 ;  /* 0x0000000804067c11 */ /* 0x001fc8000f8018ff */
[----:B------:R-:W-:-:S06]  /*0fc0*/  LEA.HI.X R7, R4, UR9, R3, 0x3, P0 ;  /* 0x0000000904077c11 */ /* 0x000fcc00080f1c03 */
[----:B------:R-:W2:Y:S01]  /*0fd0*/  LDG.E.64 R6, desc[UR4][R6.64] ;  /* 0x0000000406067981 */ /* 0x000ea2000c1e1b00 */
[----:B------:R-:W-:Y:S01]  /*0fe0*/  IADD3 R10, P0, PT, R10, -0x1, RZ ;  /* 0xffffffff0a0a7810 */ /* 0x000fe20007f1e0ff */
[----:B------:R-:W-:Y:S01]  /*0ff0*/  HFMA2 R3, -RZ, RZ, 0, 0 ;  /* 0x00000000ff037431 */ /* 0x000fe200000001ff */
[----:B------:R-:W-:Y:S02]  /*1000*/  IADD3 R2, PT, PT, R2, 0x1, RZ ;  /* 0x0000000102027810 */ /* 0x000fe40007ffe0ff */
[----:B------:R-:W-:Y:S02]  /*1010*/  IADD3.X R0, PT, PT, R0, -0x1, RZ, P0, !PT ;  /* 0xffffffff00007810 */ /* 0x000fe400007fe4ff */
[----:B------:R-:W-:-:S04]  /*1020*/  ISETP.NE.U32.AND P0, PT, R10, RZ, PT ;  /* 0x000000ff0a00720c */ /* 0x000fc80003f05070 */
[----:B------:R-:W-:Y:S01]  /*1030*/  ISETP.NE.AND.EX P0, PT, R0, RZ, PT, P0 ;  /* 0x000000ff0000720c */ /* 0x000fe20003f05300 */
[----:B--2---:R-:W-:Y:S01]  /*1040*/  FADD R18, R6, R18 ;  /* 0x0000001206127221 */ /* 0x004fe20000000000 */
[----:B------:R-:W-:-:S11]  /*1050*/  FADD R19, R7, R19 ;  /* 0x0000001307137221 */ /* 0x000fd60000000000 */
[----:B------:R-:W-:Y:S05]  /*1060*/  @P0 BRA `(.L_x_6) ;  /* 0xfffffffc00b80947 */ /* 0x000fea000383ffff */
.L_x_1:
[----:B0-----:R-:W-:Y:S05]  /*1070*/  BSYNC.RECONVERGENT B0 ;  /* 0x0000000000007941 */ /* 0x001fea0003800200 */
.L_x_0:
[----:B------:R-:W0:Y:S02]  /*1080*/  LDCU.64 UR6, c[0x0][0x388] ;  /* 0x00007100ff0677ac */ /* 0x000e240008000a00 */
[----:B0-----:R-:W-:-:S04]  /*1090*/  LEA R2, P0, R24, UR6, 0x3 ;  /* 0x0000000618027c11 */ /* 0x001fc8000f8018ff */
[----:B------:R-:W-:-:S05]  /*10a0*/  LEA.HI.X R3, R24, UR7, R25, 0x3, P0 ;  /* 0x0000000718037c11 */ /* 0x000fca00080f1c19 */
[----:B------:R-:W-:Y:S01]  /*10b0*/  STG.E.64 desc[UR4][R2.64], R18 ;  /* 0x0000001202007986 */ /* 0x000fe2000c101b04 */
[----:B------:R-:W-:Y:S05]  /*10c0*/  EXIT ;  /* 0x000000000000794d */ /* 0x000fea0003800000 */
.L_x_7:
[----:B------:R-:W-:-:S00]  /*10d0*/  BRA `(.L_x_7) ;  /* 0xfffffffc00fc7947 */ /* 0x000fc0000383ffff */
[----:B------:R-:W-:-:S00]  /*10e0*/  NOP ;  /* 0x0000000000007918 */ /* 0x000fc00000000000 */
        /* <DEDUP_REMOVED lines=9> */
.L_x_15:


//--------------------- .text._Z15rotate_spectrumP6float2S0_llf --------------------------
	.section	.text._Z15rotate_spectrumP6float2S0_llf,"ax",@progbits
	.align	128
        .global         _Z15rotate_spectrumP6float2S0_llf
        .type           _Z15rotate_spectrumP6float2S0_llf,@function
        .size           _Z15rotate_spectrumP6float2S0_llf,(.L_x_16 - _Z15rotate_spectrumP6float2S0_llf)
        .other          _Z15rotate_spectrumP6float2S0_llf,@"STO_CUDA_ENTRY STV_DEFAULT"
_Z15rotate_spectrumP6float2S0_llf:
.text._Z15rotate_spectrumP6float2S0_llf:
[----:B------:R-:W-:Y:S01]  /*0000*/  LDC R1, c[0x0][0x37c] ;  /* 0x0000df00ff017b82 */ /* 0x000fe20000000800 */
[----:B------:R-:W0:Y:S07]  /*0010*/  S2R R0, SR_TID.X ;  /* 0x0000000000007919 */ /* 0x000e2e0000002100 */
[----:B------:R-:W0:Y:S08]  /*0020*/  S2UR UR5, SR_CTAID.X ;  /* 0x00000000000579c3 */ /* 0x000e300000002500 */
[----:B------:R-:W0:Y:S08]  /*0030*/  LDC R5, c[0x0][0x360] ;  /* 0x0000d800ff057b82 */ /* 0x000e300000000800 */
[----:B------:R-:W1:Y:S08]  /*0040*/  S2UR UR4, SR_CTAID.Y ;  /* 0x00000000000479c3 */ /* 0x000e700000002600 */
[----:B------:R-:W1:Y:S08]  /*0050*/  LDC.64 R2, c[0x0][0x390] ;  /* 0x0000e400ff027b82 */ /* 0x000e700000000a00 */
[----:B------:R-:W2:Y:S01]  /*0060*/  LDC.64 R6, c[0x0][0x398] ;  /* 0x0000e600ff067b82 */ /* 0x000ea20000000a00 */
[----:B0-----:R-:W-:-:S05]  /*0070*/  IMAD R5, R5, UR5, R0 ;  /* 0x0000000505057c24 */ /* 0x001fca000f8e0200 */
[----:B------:R-:W-:Y:S02]  /*0080*/  SHF.R.S32.HI R0, RZ, 0x1f, R5 ;  /* 0x0000001fff007819 */ /* 0x000fe40000011405 */
[----:B-1----:R-:W-:-:S04]  /*0090*/  ISETP.LE.U32.AND P0, PT, R2, UR4, PT ;  /* 0x0000000402007c0c */ /* 0x002fc8000bf03070 */
[----:B------:R-:W-:Y:S02]  /*00a0*/  ISETP.GE.AND.EX P0, PT, RZ, R3, PT, P0 ;  /* 0x00000003ff00720c */ /* 0x000fe40003f06300 */
[----:B--2---:R-:W-:-:S04]  /*00b0*/  ISETP.GE.U32.AND P1, PT, R5, R6, PT ;  /* 0x000000060500720c */ /* 0x004fc80003f26070 */
[----:B------:R-:W-:-:S13]  /*00c0*/  ISETP.GE.OR.EX P0, PT, R0, R7, P0, P1 ;  /* 0x000000070000720c */ /* 0x000fda0000706710 */
[----:B------:R-:W-:Y:S05]  /*00d0*/  @P0 EXIT ;  /* 0x000000000000094d */ /* 0x000fea0003800000 */
[----:B------:R-:W0:Y:S01]  /*00e0*/  LDC.64 R2, c[0x0][0x380] ;  /* 0x0000e000ff027b82 */ /* 0x000e220000000a00 */
[----:B------:R-:W1:Y:S01]  /*00f0*/  LDCU.64 UR6, c[0x0][0x358] ;  /* 0x00006b00ff0677ac */ /* 0x000e620008000a00 */
[----:B------:R-:W-:Y:S01]  /*0100*/  IMAD R4, R6, UR4, R5 ;  /* 0x0000000406047c24 */ /* 0x000fe2000f8e0205 */
[----:B------:R-:W2:Y:S03]  /*0110*/  LDCU UR5, c[0x0][0x3a0] ;  /* 0x00007400ff0577ac */ /* 0x000ea60008000800 */
[----:B0-----:R-:W-:-:S06]  /*0120*/  IMAD.WIDE R2, R4, 0x8, R2 ;  /* 0x0000000804027825 */ /* 0x001fcc00078e0202 */
[----:B-1----:R-:W5:Y:S01]  /*0130*/  LDG.E.64 R2, desc[UR6][R2.64] ;  /* 0x0000000602027981 */ /* 0x002f62000c1e1b00 */
[----:B------:R-:W-:Y:S01]  /*0140*/  USHF.L.U32 UR4, UR4, 0x2, URZ ;  /* 0x0000000204047899 */ /* 0x000fe200080006ff */
[----:B------:R-:W-:Y:S01]  /*0150*/  I2FP.F32.S32 R5, R5 ;  /* 0x0000000500057245 */ /* 0x000fe20000201400 */
[----:B------:R-:W-:Y:S04]  /*0160*/  BSSY.RECONVERGENT B0, `(.L_x_8) ;  /* 0x000006c000007945 */ /* 0x000fe80003800200 */
[----:B--2---:R-:W-:-:S06]  /*0170*/  FMUL R5, R5, UR5 ;  /* 0x0000000505057c20 */ /* 0x004fcc0008400000 */
[----:B------:R-:W0:Y:S02]  /*0180*/  LDCU UR4, c[0x3][UR4] ;  /* 0x00c00000040477ac */ /* 0x000e240008000800 */
[----:B0-----:R-:W-:-:S04]  /*0190*/  FMUL R5, R5, UR4 ;  /* 0x0000000405057c20 */ /* 0x001fc80008400000 */
[C---:B------:R-:W-:Y:S01]  /*01a0*/  FMUL R6, R5.reuse, 0.63661974668502807617 ;  /* 0x3f22f98305067820 */ /* 0x040fe20000400000 */
[----:B------:R-:W-:-:S03]  /*01b0*/  FSETP.GE.AND P0, PT, |R5|, 105615, PT ;  /* 0x47ce47800500780b */ /* 0x000fc60003f06200 */
[----:B------:R-:W0:Y:S02]  /*01c0*/  F2I.NTZ R10, R6 ;  /* 0x00000006000a7305 */ /* 0x000e240000203100 */
[----:B0-----:R-:W-:-:S05]  /*01d0*/  I2FP.F32.S32 R0, R10 ;  /* 0x0000000a00007245 */ /* 0x001fca0000201400 */
[----:B------:R-:W-:-:S04]  /*01e0*/  FFMA R7, R0, -1.5707962512969970703, R5 ;  /* 0xbfc90fda00077823 */ /* 0x000fc80000000005 */
[----:B------:R-:W-:-:S04]  /*01f0*/  FFMA R7, R0, -7.5497894158615963534e-08, R7 ;  /* 0xb3a2216800077823 */ /* 0x000fc80000000007 */
[----:B------:R-:W-:Y:S01]  /*0200*/  FFMA R0, R0, -5.3903029534742383927e-15, R7 ;  /* 0xa7c234c500007823 */ /* 0x000fe20000000007 */
[----:B------:R-:W-:Y:S06]  /*0210*/  @!P0 BRA `(.L_x_9) ;  /* 0x0000000400808947 */ /* 0x000fec0003800000 */
[----:B------:R-:W-:-:S13]  /*0220*/  FSETP.NEU.AND P0, PT, |R5|, +INF , PT ;  /* 0x7f8000000500780b */ /* 0x000fda0003f0d200 */
[----:B------:R-:W-:Y:S01]  /*0230*/  @!P0 FMUL R0, RZ, R5 ;  /* 0x00000005ff008220 */ /* 0x000fe20000400000 */
[----:B------:R-:W-:Y:S01]  /*0240*/  @!P0 IMAD.MOV.U32 R10, RZ, RZ, RZ ;  /* 0x000000ffff0a8224 */ /* 0x000fe200078e00ff */
[----:B------:R-:W-:Y:S06]  /*0250*/  @!P0 BRA `(.L_x_9) ;  /* 0x0000000400708947 */ /* 0x000fec0003800000 */
[----:B------:R-:W-:Y:S01]  /*0260*/  IMAD.SHL.U32 R6, R5, 0x100, RZ ;  /* 0x0000010005067824 */ /* 0x000fe200078e00ff */
[----:B------:R-:W0:Y:S01]  /*0270*/  LDCU.64 UR8, c[0x4][URZ] ;  /* 0x01000000ff0877ac */ /* 0x000e220008000a00 */
[----:B------:R-:W-:Y:S02]  /*0280*/  IMAD.MOV.U32 R0, RZ, RZ, RZ ;  /* 0x000000ffff007224 */ /* 0x000fe400078e00ff */
[----:B------:R-:W-:Y:S01]  /*0290*/  IMAD.MOV.U32 R11, RZ, RZ, RZ ;  /* 0x000000ffff0b7224 */ /* 0x000fe200078e00ff */
[----:B------:R-:W-:Y:S01]  /*02a0*/  LOP3.LUT R10, R6, 0x80000000, RZ, 0xfc, !PT ;  /* 0x80000000060a7812 */ /* 0x000fe200078efcff */
[----:B------:R-:W-:Y:S01]  /*02b0*/  UMOV UR5, URZ ;  /* 0x000000ff00057c82 */ /* 0x000fe20008000000 */
[----:B------:R-:W-:-:S05]  /*02c0*/  UMOV UR4, URZ ;  /* 0x000000ff00047c82 */ /* 0x000fca0008000000 */
.L_x_10:
[----:B0-----:R-:W-:Y:S01]  /*02d0*/  MOV R8, UR8 ;  /* 0x0000000800087c02 */ /* 0x001fe20008000f00 */
[----:B------:R-:W-:-:S05]  /*02e0*/  IMAD.U32 R9, RZ, RZ, UR9 ;  /* 0x00000009ff097e24 */ /* 0x000fca000f8e00ff */
[----:B------:R-:W2:Y:S01]  /*02f0*/  LDG.E.CONSTANT R7, desc[UR6][R8.64] ;  /* 0x0000000608077981 */ /* 0x000ea2000c1e9900 */
[----:B------:R-:W-:Y:S01]  /*0300*/  UIADD3 UR4, UPT, UPT, UR4, 0x1, URZ ;  /* 0x0000000104047890 */ /* 0x000fe2000fffe0ff */
[C---:B------:R-:W-:Y:S01]  /*0310*/  ISETP.EQ.AND P0, PT, R11.reuse, RZ, PT ;  /* 0x000000ff0b00720c */ /* 0x040fe20003f02270 */
[----:B------:R-:W-:Y:S01]  /*0320*/  UIADD3 UR8, UP1, UPT, UR8, 0x4, URZ ;  /* 0x0000000408087890 */ /* 0x000fe2000ff3e0ff */
[C---:B------:R-:W-:Y:S01]  /*0330*/  ISETP.EQ.AND P1, PT, R11.reuse, 0x4, PT ;  /* 0x000000040b00780c */ /* 0x040fe20003f22270 */
[----:B------:R-:W-:Y:S01]  /*0340*/  UISETP.NE.AND UP0, UPT, UR4, 0x6, UPT ;  /* 0x000000060400788c */ /* 0x000fe2000bf05270 */
[C---:B------:R-:W-:Y:S01]  /*0350*/  ISETP.EQ.AND P2, PT, R11.reuse, 0x8, PT ;  /* 0x000000080b00780c */ /* 0x040fe20003f42270 */
[----:B------:R-:W-:Y:S01]  /*0360*/  UIADD3.X UR9, UPT, UPT, URZ, UR9, URZ, UP1, !UPT ;  /* 0x00000009ff097290 */ /* 0x000fe20008ffe4ff */
[C---:B------:R-:W-:Y:S02]  /*0370*/  ISETP.EQ.AND P3, PT, R11.reuse, 0xc, PT ;  /* 0x0000000c0b00780c */ /* 0x040fe40003f62270 */
[----:B------:R-:W-:-:S02]  /*0380*/  ISETP.EQ.AND P4, PT, R11, 0x10, PT ;  /* 0x000000100b00780c */ /* 0x000fc40003f82270 */
[C---:B------:R-:W-:Y:S01]  /*0390*/  ISETP.EQ.AND P5, PT, R11.reuse, 0x14, PT ;  /* 0x000000140b00780c */ /* 0x040fe20003fa2270 */
[----:B------:R-:W-:Y:S02]  /*03a0*/  VIADD R11, R11, 0x4 ;  /* 0x000000040b0b7836 */ /* 0x000fe40000000000 */
[----:B--2---:R-:W-:-:S03]  /*03b0*/  IMAD.WIDE.U32 R6, R7, R10, RZ ;  /* 0x0000000a07067225 */ /* 0x004fc600078e00ff */
[----:B------:R-:W-:-:S04]  /*03c0*/  IADD3 R6, P6, PT, R6, R0, RZ ;  /* 0x0000000006067210 */ /* 0x000fc80007fde0ff */
[----:B------:R-:W-:Y:S01]  /*03d0*/  IADD3.X R0, PT, PT, R7, UR5, RZ, P6, !PT ;  /* 0x0000000507007c10 */ /* 0x000fe2000b7fe4ff */
[--C-:B------:R-:W-:Y:S01]  /*03e0*/  @P0 IMAD.MOV.U32 R12, RZ, RZ, R6.reuse ;  /* 0x000000ffff0c0224 */ /* 0x100fe200078e0006 */
[----:B------:R-:W-:Y:S01]  /*03f0*/  @P3 MOV R15, R6 ;  /* 0x00000006000f3202 */ /* 0x000fe20000000f00 */
[--C-:B------:R-:W-:Y:S02]  /*0400*/  @P1 IMAD.MOV.U32 R13, RZ, RZ, R6.reuse ;  /* 0x000000ffff0d1224 */ /* 0x100fe400078e0006 */
[--C-:B------:R-:W-:Y:S02]  /*0410*/  @P2 IMAD.MOV.U32 R14, RZ, RZ, R6.reuse ;  /* 0x000000ffff0e2224 */ /* 0x100fe400078e0006 */
[--C-:B------:R-:W-:Y:S02]  /*0420*/  @P4 IMAD.MOV.U32 R16, RZ, RZ, R6.reuse ;  /* 0x000000ffff104224 */ /* 0x100fe400078e0006 */
[----:B------:R-:W-:Y:S01]  /*0430*/  @P5 IMAD.MOV.U32 R17, RZ, RZ, R6 ;  /* 0x000000ffff115224 */ /* 0x000fe200078e0006 */
[----:B------:R-:W-:Y:S06]  /*0440*/  BRA.U UP0, `(.L_x_10) ;  /* 0xfffffffd00a07547 */ /* 0x000fec000b83ffff */
[----:B------:R-:W-:Y:S01]  /*0450*/  SHF.R.U32.HI R6, RZ, 0x17, R5 ;  /* 0x00000017ff067819 */ /* 0x000fe20000011605 */
[----:B------:R-:W-:Y:S03]  /*0460*/  BSSY.RECONVERGENT B1, `(.L_x_11) ;  /* 0x0000029000017945 */ /* 0x000fe60003800200 */
[C---:B------:R-:W-:Y:S02]  /*0470*/  LOP3.LUT R7, R6.reuse, 0xe0, RZ, 0xc0, !PT ;  /* 0x000000e006077812 */ /* 0x040fe400078ec0ff */
[----:B------:R-:W-:-:S03]  /*0480*/  LOP3.LUT P6, RZ, R6, 0x1f, RZ, 0xc0, !PT ;  /* 0x0000001f06ff7812 */ /* 0x000fc600078cc0ff */
[----:B------:R-:W-:-:S05]  /*0490*/  VIADD R7, R7, 0xffffff80 ;  /* 0xffffff8007077836 */ /* 0x000fca0000000000 */
[----:B------:R-:W-:-:S04]  /*04a0*/  SHF.R.U32.HI R7, RZ, 0x5, R7 ;  /* 0x00000005ff077819 */ /* 0x000fc80000011607 */
[----:B------:R-:W-:-:S04]  /*04b0*/  LEA R9, -R7, RZ, 0x2 ;  /* 0x000000ff07097211 */ /* 0x000fc800078e11ff */
[C---:B------:R-:W-:Y:S02]  /*04c0*/  ISETP.EQ.AND P3, PT, R9.reuse, -0x18, PT ;  /* 0xffffffe80900780c */ /* 0x040fe40003f62270 */
[C---:B------:R-:W-:Y:S02]  /*04d0*/  ISETP.EQ.AND P4, PT, R9.reuse, -0x14, PT ;  /* 0xffffffec0900780c */ /* 0x040fe40003f82270 */
[C---:B------:R-:W-:Y:S02]  /*04e0*/  ISETP.EQ.AND P2, PT, R9.reuse, -0x10, PT ;  /* 0xfffffff00900780c */ /* 0x040fe40003f42270 */
[C---:B------:R-:W-:Y:S02]  /*04f0*/  ISETP.EQ.AND P1, PT, R9.reuse, -0xc, PT ;  /* 0xfffffff40900780c */ /* 0x040fe40003f22270 */
[C---:B------:R-:W-:Y:S02]  /*0500*/  ISETP.EQ.AND P0, PT, R9.reuse, -0x8, PT ;  /* 0xfffffff80900780c */ /* 0x040fe40003f02270 */
[----:B------:R-:W-:-:S03]  /*0510*/  ISETP.EQ.AND P5, PT, R9, RZ, PT ;  /* 0x000000ff0900720c */ /* 0x000fc60003fa2270 */
[--C-:B------:R-:W-:Y:S01]  /*0520*/  @P3 IMAD.MOV.U32 R7, RZ, RZ, R12.reuse ;  /* 0x000000ffff073224 */ /* 0x100fe200078e000c */
[C---:B------:R-:W-:Y:S01]  /*0530*/  ISETP.EQ.AND P3, PT, R9.reuse, -0x4, PT ;  /* 0xfffffffc0900780c */ /* 0x040fe20003f62270 */
[----:B------:R-:W-:Y:S02]  /*0540*/  @P4 IMAD.MOV.U32 R8, RZ, RZ, R12 ;  /* 0x000000ffff084224 */ /* 0x000fe400078e000c */
[--C-:B------:R-:W-:Y:S01]  /*0550*/  @P4 IMAD.MOV.U32 R7, RZ, RZ, R13.reuse ;  /* 0x000000ffff074224 */ /* 0x100fe200078e000d */
[----:B------:R-:W-:Y:S01]  /*0560*/  ISETP.EQ.AND P4, PT, R9, 0x4, PT ;  /* 0x000000040900780c */ /* 0x000fe20003f82270 */
[----:B------:R-:W-:Y:S01]  /*0570*/  @P2 IMAD.MOV.U32 R8, RZ, RZ, R13 ;  /* 0x000000ffff082224 */ /* 0x000fe200078e000d */
[----:B------:R-:W-:Y:S01]  /*0580*/  @P2 MOV R7, R14 ;  /* 0x0000000e00072202 */ /* 0x000fe20000000f00 */
[----:B------:R-:W-:Y:S02]  /*0590*/  @P1 IMAD.MOV.U32 R7, RZ, RZ, R15 ;  /* 0x000000ffff071224 */ /* 0x000fe400078e000f */
[----:B------:R-:W-:-:S02]  /*05a0*/  @P0 IMAD.MOV.U32 R7, RZ, RZ, R16 ;  /* 0x000000ffff070224 */ /* 0x000fc400078e0010 */
[----:B------:R-:W-:Y:S02]  /*05b0*/  @P1 IMAD.MOV.U32 R8, RZ, RZ, R14 ;  /* 0x000000ffff081224 */ /* 0x000fe400078e000e */
[----:B------:R-:W-:Y:S02]  /*05c0*/  @P3 IMAD.MOV.U32 R7, RZ, RZ, R17 ;  /* 0x000000ffff073224 */ /* 0x000fe400078e0011 */
[----:B------:R-:W-:Y:S02]  /*05d0*/  @P5 IMAD.MOV.U32 R7, RZ, RZ, R0 ;  /* 0x000000ffff075224 */ /* 0x000fe400078e0000 */
[----:B------:R-:W-:Y:S01]  /*05e0*/  @P0 IMAD.MOV.U32 R8, RZ, RZ, R15 ;  /* 0x000000ffff080224 */ /* 0x000fe200078e000f */
[----:B------:R-:W-:Y:S01]  /*05f0*/  @P3 MOV R8, R16 ;  /* 0x0000001000083202 */ /* 0x000fe20000000f00 */
[----:B------:R-:W-:Y:S01]  /*0600*/  @P5 IMAD.MOV.U32 R8, RZ, RZ, R17 ;  /* 0x000000ffff085224 */ /* 0x000fe200078e0011 */
[----:B------:R-:W-:Y:S01]  /*0610*/  @P4 MOV R8, R0 ;  /* 0x0000000000084202 */ /* 0x000fe20000000f00 */
[----:B------:R-:W-:Y:S01]  /*0620*/  IMAD.MOV.U32 R11, RZ, RZ, R7 ;  /* 0x000000ffff0b7224 */ /* 0x000fe200078e0007 */
[----:B------:R-:W-:Y:S06]  /*0630*/  @!P6 BRA `(.L_x_12) ;  /* 0x00000000002ce947 */ /* 0x000fec0003800000 */
[----:B------:R-:W-:Y:S01]  /*0640*/  @P2 IMAD.MOV.U32 R7, RZ, RZ, R12 ;  /* 0x000000ffff072224 */ /* 0x000fe200078e000c */
[----:B------:R-:W-:Y:S01]  /*0650*/  LOP3.LUT R6, R6, 0x1f, RZ, 0xc0, !PT ;  /* 0x0000001f06067812 */ /* 0x000fe200078ec0ff */
[----:B------:R-:W-:Y:S01]  /*0660*/  @P1 IMAD.MOV.U32 R7, RZ, RZ, R13 ;  /* 0x000000ffff071224 */ /* 0x000fe200078e000d */
[----:B------:R-:W-:Y:S01]  /*0670*/  @P0 MOV R7, R14 ;  /* 0x0000000e00070202 */ /* 0x000fe20000000f00 */
[----:B------:R-:W-:Y:S01]  /*0680*/  @P3 IMAD.MOV.U32 R7, RZ, RZ, R15 ;  /* 0x000000ffff073224 */ /* 0x000fe200078e000f */
[----:B------:R-:W-:Y:S01]  /*0690*/  ISETP.EQ.AND P0, PT, R9, 0x8, PT ;  /* 0x000000080900780c */ /* 0x000fe20003f02270 */
[----:B------:R-:W-:Y:S01]  /*06a0*/  @P5 IMAD.MOV.U32 R7, RZ, RZ, R16 ;  /* 0x000000ffff075224 */ /* 0x000fe200078e0010 */
[----:B------:R-:W-:Y:S01]  /*06b0*/  SHF.L.W.U32.HI R11, R8, R6, R11 ;  /* 0x00000006080b7219 */ /* 0x000fe20000010e0b */
[----:B------:R-:W-:-:S10]  /*06c0*/  @P4 IMAD.MOV.U32 R7, RZ, RZ, R17 ;  /* 0x000000ffff074224 */ /* 0x000fd400078e0011 */
[----:B------:R-:W-:-:S04]  /*06d0*/  @P0 MOV R7, R0 ;  /* 0x0000000000070202 */ /* 0x000fc80000000f00 */
[----:B------:R-:W-:-:S07]  /*06e0*/  SHF.L.W.U32.HI R8, R7, R6, R8 ;  /* 0x0000000607087219 */ /* 0x000fce0000010e08 */
.L_x_12:
[----:B------:R-:W-:Y:S05]  /*06f0*/  BSYNC.RECONVERGENT B1 ;  /* 0x0000000000017941 */ /* 0x000fea0003800200 */
.L_x_11:
[C---:B------:R-:W-:Y:S01]  /*0700*/  SHF.L.W.U32.HI R0, R8.reuse, 0x2, R11 ;  /* 0x0000000208007819 */ /* 0x040fe20000010e0b */
[----:B------:R-:W-:Y:S01]  /*0710*/  IMAD.SHL.U32 R8, R8, 0x4, RZ ;  /* 0x0000000408087824 */ /* 0x000fe200078e00ff */
[----:B------:R-:W-:Y:S01]  /*0720*/  UMOV UR4, 0x54442d19 ;  /* 0x54442d1900047882 */ /* 0x000fe20000000000 */
[----:B------:R-:W-:Y:S01]  /*0730*/  UMOV UR5, 0x3bf921fb ;  /* 0x3bf921fb00057882 */ /* 0x000fe20000000000 */
[----:B------:R-:W-:Y:S02]  /*0740*/  SHF.R.S32.HI R7, RZ, 0x1f, R0 ;  /* 0x0000001fff077819 */ /* 0x000fe40000011400 */
[----:B------:R-:W-:Y:S02]  /*0750*/  ISETP.GE.AND P0, PT, R5, RZ, PT ;  /* 0x000000ff0500720c */ /* 0x000fe40003f06270 */
[C---:B------:R-:W-:Y:S02]  /*0760*/  LOP3.LUT R8, R7.reuse, R8, RZ, 0x3c, !PT ;  /* 0x0000000807087212 */ /* 0x040fe400078e3cff */
[----:B------:R-:W-:-:S02]  /*0770*/  LOP3.LUT R9, R7, R0, RZ, 0x3c, !PT ;  /* 0x0000000007097212 */ /* 0x000fc400078e3cff */
[----:B------:R-:W-:Y:S02]  /*0780*/  SHF.R.U32.HI R10, RZ, 0x1e, R11 ;  /* 0x0000001eff0a7819 */ /* 0x000fe4000001160b */
[----:B------:R-:W0:Y:S01]  /*0790*/  I2F.F64.S64 R6, R8 ;  /* 0x0000000800067312 */ /* 0x000e220000301c00 */
[C---:B------:R-:W-:Y:S02]  /*07a0*/  LOP3.LUT R5, R0.reuse, R5, RZ, 0x3c, !PT ;  /* 0x0000000500057212 */ /* 0x040fe400078e3cff */
[----:B------:R-:W-:Y:S02]  /*07b0*/  LEA.HI R10, R0, R10, RZ, 0x1 ;  /* 0x0000000a000a7211 */ /* 0x000fe400078f08ff */
[----:B------:R-:W-:-:S03]  /*07c0*/  ISETP.GE.AND P1, PT, R5, RZ, PT ;  /* 0x000000ff0500720c */ /* 0x000fc60003f26270 */
[----:B------:R-:W-:-:S04]  /*07d0*/  IMAD.MOV R0, RZ, RZ, -R10 ;  /* 0x000000ffff007224 */ /* 0x000fc800078e0a0a */
[----:B------:R-:W-:Y:S01]  /*07e0*/  @!P0 IMAD.MOV.U32 R10, RZ, RZ, R0 ;  /* 0x000000ffff0a8224 */ /* 0x000fe200078e0000 */
[----:B0-----:R-:W-:-:S10]  /*07f0*/  DMUL R6, R6, UR4 ;  /* 0x0000000406067c28 */ /* 0x001fd40008000000 */
[----:B------:R-:W0:Y:S02]  /*0800*/  F2F.F32.F64 R6, R6 ;  /* 0x0000000600067310 */ /* 0x000e240000301000 */
[----:B0-----:R-:W-:-:S07]  /*0810*/  FSEL R0, -R6, R6, !P1 ;  /* 0x0000000606007208 */ /* 0x001fce0004800100 */
.L_x_9:
[----:B------:R-:W-:Y:S05]  /*0820*/  BSYNC.RECONVERGENT B0 ;  /* 0x0000000000007941 */ /* 0x000fea0003800200 */
.L_x_8:
[----:B------:R-:W-:Y:S01]  /*0830*/  MOV R6, 0x37cbac00 ;  /* 0x37cbac0000067802 */ /* 0x000fe20000000f00 */
[----:B------:R-:W-:Y:S01]  /*0840*/  FMUL R5, R0, R0 ;  /* 0x0000000000057220 */ /* 0x000fe20000400000 */
[----:B------:R-:W-:Y:S01]  /*0850*/  IMAD.MOV.U32 R12, RZ, RZ, 0x394d4153 ;  /* 0x394d4153ff0c7424 */ /* 0x000fe200078e00ff */
[C---:B------:R-:W-:Y:S02]  /*0860*/  LOP3.LUT R11, R10.reuse, 0x1, RZ, 0xc0, !PT ;  /* 0x000000010a0b7812 */ /* 0x040fe400078ec0ff */
[C---:B------:R-:W-:Y:S01]  /*0870*/  FFMA R6, R5.reuse, R6, -0.0013887860113754868507 ;  /* 0xbab607ed05067423 */ /* 0x040fe20000000006 */
[C---:B------:R-:W-:Y:S01]  /*0880*/  FFMA R12, R5.reuse, -R12, 0.0083327032625675201416 ;  /* 0x3c0885e4050c7423 */ /* 0x040fe2000000080c */
[----:B------:R-:W-:Y:S01]  /*0890*/  FFMA R9, R5, R0, RZ ;  /* 0x0000000005097223 */ /* 0x000fe200000000ff */
[----:B------:R-:W-:Y:S01]  /*08a0*/  ISETP.NE.U32.AND P0, PT, R11, 0x1, PT ;  /* 0x000000010b00780c */ /* 0x000fe20003f05070 */
[C---:B------:R-:W-:Y:S01]  /*08b0*/  FFMA R8, R5.reuse, R6, 0.041666727513074874878 ;  /* 0x3d2aaabb05087423 */ /* 0x040fe20000000006 */
[C---:B------:R-:W-:Y:S01]  /*08c0*/  FFMA R12, R5.reuse, R12, -0.16666662693023681641 ;  /* 0xbe2aaaa8050c7423 */ /* 0x040fe2000000000c */
[----:B------:R-:W0:Y:S01]  /*08d0*/  LDC.64 R6, c[0x0][0x388] ;  /* 0x0000e200ff067b82 */ /* 0x000e220000000a00 */
[C---:B------:R-:W-:Y:S01]  /*08e0*/  LOP3.LUT P1, RZ, R10.reuse, 0x2, RZ, 0xc0, !PT ;  /* 0x000000020aff7812 */ /* 0x040fe2000782c0ff */
[----:B------:R-:W-:Y:S01]  /*08f0*/  FFMA R8, R5, R8, -0.4999999701976776123 ;  /* 0xbeffffff05087423 */ /* 0x000fe20000000008 */
[----:B------:R-:W-:Y:S01]  /*0900*/  FFMA R9, R9, R12, R0 ;  /* 0x0000000c09097223 */ /* 0x000fe20000000000 */
[----:B------:R-:W-:-:S02]  /*0910*/  VIADD R0, R10, 0x1 ;  /* 0x000000010a007836 */ /* 0x000fc40000000000 */
[----:B------:R-:W-:-:S03]  /*0920*/  FFMA R8, R5, R8, 1 ;  /* 0x3f80000005087423 */ /* 0x000fc60000000008 */
[----:B------:R-:W-:Y:S02]  /*0930*/  LOP3.LUT P2, RZ, R0, 0x2, RZ, 0xc0, !PT ;  /* 0x0000000200ff7812 */ /* 0x000fe4000784c0ff */
[----:B------:R-:W-:Y:S02]  /*0940*/  FSEL R0, R8, R9, !P0 ;  /* 0x0000000908007208 */ /* 0x000fe40004000000 */
[----:B------:R-:W-:Y:S02]  /*0950*/  FSEL R8, R9, R8, !P0 ;  /* 0x0000000809087208 */ /* 0x000fe40004000000 */
[----:B------:R-:W-:Y:S02]  /*0960*/  FSEL R0, R0, -R0, !P1 ;  /* 0x8000000000007208 */ /* 0x000fe40004800000 */
[----:B------:R-:W-:-:S03]  /*0970*/  FSEL R8, R8, -R8, !P2 ;  /* 0x8000000808087208 */ /* 0x000fc60005000000 */
[C---:B-----5:R-:W-:Y:S02]  /*0980*/  FMUL R5, R3.reuse, R0 ;  /* 0x0000000003057220 */ /* 0x060fe40000400000 */
[----:B------:R-:W-:Y:S01]  /*0990*/  FMUL R9, R3, R8 ;  /* 0x0000000803097220 */ /* 0x000fe20000400000 */
[----:B0-----:R-:W-:-:S04]  /*09a0*/  IMAD.WIDE R6, R4, 0x8, R6 ;  /* 0x0000000804067825 */ /* 0x001fc800078e0206 */
[C---:B------:R-:W-:Y:S01]  /*09b0*/  FFMA R8, R2.reuse, R8, -R5 ;  /* 0x0000000802087223 */ /* 0x040fe20000000805 */
[----:B------:R-:W-:-:S05]  /*09c0*/  FFMA R9, R2, R0, R9 ;  /* 0x0000000002097223 */ /* 0x000fca0000000009 */
[----:B------:R-:W-:Y:S01]  /*09d0*/  STG.E.64 desc[UR6][R6.64], R8 ;  /* 0x0000000806007986 */ /* 0x000fe2000c101b06 */
[----:B------:R-:W-:Y:S05]  /*09e0*/  EXIT ;  /* 0x000000000000794d */ /* 0x000fea0003800000 */
.L_x_13:
        /* <DEDUP_REMOVED lines=9> */
.L_x_16:


//--------------------- .text._Z42transpose_and_cast_uint8_t_to_padded_floatPhPfiii --------------------------
	.section	.text._Z42transpose_and_cast_uint8_t_to_padded_floatPhPfiii,"ax",@progbits
	.align	128
        .global         _Z42transpose_and_cast_uint8_t_to_padded_floatPhPfiii
        .type           _Z42transpose_and_cast_uint8_t_to_padded_floatPhPfiii,@function
        .size           _Z42transpose_and_cast_uint8_t_to_padded_floatPhPfiii,(.L_x_17 - _Z42transpose_and_cast_uint8_t_to_padded_floatPhPfiii)
        .other          _Z42transpose_and_cast_uint8_t_to_padded_floatPhPfiii,@"STO_CUDA_ENTRY STV_DEFAULT"
_Z42transpose_and_cast_uint8_t_to_padded_floatPhPfiii:
.text._Z42transpose_and_cast_uint8_t_to_padded_floatPhPfiii:
[----:B------:R-:W-:Y:S01]  /*0000*/  LDC R1, c[0x0][0x37c] ;  /* 0x0000df00ff017b82 */ /* 0x000fe20000000800 */
[----:B------:R-:W0:Y:S07]  /*0010*/  S2R R2, SR_TID.Y ;  /* 0x0000000000027919 */ /* 0x000e2e0000002200 */
[----:B------:R-:W1:Y:S01]  /*0020*/  LDC R0, c[0x0][0x360] ;  /* 0x0000d800ff007b82 */ /* 0x000e620000000800 */
[----:B------:R-:W2:Y:S01]  /*0030*/  LDCU.64 UR6, c[0x0][0x390] ;  /* 0x00007200ff0677ac */ /* 0x000ea20008000a00 */
[----:B------:R-:W1:Y:S06]  /*0040*/  S2R R3, SR_TID.X ;  /* 0x0000000000037919 */ /* 0x000e6c0000002100 */
[----:B------:R-:W0:Y:S08]  /*0050*/  S2UR UR5, SR_CTAID.Y ;  /* 0x00000000000579c3 */ /* 0x000e300000002600 */
[----:B------:R-:W0:Y:S08]  /*0060*/  LDC R7, c[0x0][0x364] ;  /* 0x0000d900ff077b82 */ /* 0x000e300000000800 */
[----:B------:R-:W1:Y:S01]  /*0070*/  S2UR UR4, SR_CTAID.X ;  /* 0x00000000000479c3 */ /* 0x000e620000002500 */
[----:B0-----:R-:W-:-:S05]  /*0080*/  IMAD R7, R7, UR5, R2 ;  /* 0x0000000507077c24 */ /* 0x001fca000f8e0202 */
[----:B--2---:R-:W-:Y:S01]  /*0090*/  ISETP.GE.AND P0, PT, R7, UR6, PT ;  /* 0x0000000607007c0c */ /* 0x004fe2000bf06270 */
[----:B-1----:R-:W-:-:S05]  /*00a0*/  IMAD R0, R0, UR4, R3 ;  /* 0x0000000400007c24 */ /* 0x002fca000f8e0203 */
[----:B------:R-:W-:-:S13]  /*00b0*/  ISETP.GE.OR P0, PT, R0, UR7, P0 ;  /* 0x0000000700007c0c */ /* 0x000fda0008706670 */
[----:B------:R-:W-:Y:S05]  /*00c0*/  @P0 EXIT ;  /* 0x000000000000094d */ /* 0x000fea0003800000 */
[----:B------:R-:W0:Y:S01]  /*00d0*/  LDCU.64 UR8, c[0x0][0x380] ;  /* 0x00007000ff0877ac */ /* 0x000e220008000a00 */
[----:B------:R-:W-:Y:S01]  /*00e0*/  IMAD R2, R0, UR6, R7 ;  /* 0x0000000600027c24 */ /* 0x000fe2000f8e0207 */
[----:B------:R-:W1:Y:S01]  /*00f0*/  LDCU.64 UR4, c[0x0][0x358] ;  /* 0x00006b00ff0477ac */ /* 0x000e620008000a00 */
[----:B------:R-:W2:Y:S03]  /*0100*/  LDCU UR7, c[0x0][0x398] ;  /* 0x00007300ff0777ac */ /* 0x000ea60008000800 */
[----:B0-----:R-:W-:-:S04]  /*0110*/  IADD3 R4, P0, PT, R2, UR8, RZ ;  /* 0x0000000802047c10 */ /* 0x001fc8000ff1e0ff */
[----:B------:R-:W-:Y:S02]  /*0120*/  LEA.HI.X.SX32 R5, R2, UR9, 0x1, P0 ;  /* 0x0000000902057c11 */ /* 0x000fe400080f0eff */
[----:B------:R-:W0:Y:S03]  /*0130*/  LDC.64 R2, c[0x0][0x388] ;  /* 0x0000e200ff027b82 */ /* 0x000e260000000a00 */
[----:B-1----:R-:W3:Y:S01]  /*0140*/  LDG.E.U8 R4, desc[UR4][R4.64] ;  /* 0x0000000404047981 */ /* 0x002ee2000c1e1100 */
[----:B--2---:R-:W-:-:S04]  /*0150*/  IMAD R7, R7, UR7, R0 ;  /* 0x0000000707077c24 */ /* 0x004fc8000f8e0200 */
[----:B0-----:R-:W-:Y:S01]  /*0160*/  IMAD.WIDE R2, R7, 0x4, R2 ;  /* 0x0000000407027825 */ /* 0x001fe200078e0202 */
[----:B---3--:R-:W-:-:S05]  /*0170*/  I2FP.F32.U32 R7, R4 ;  /* 0x0000000400077245 */ /* 0x008fca0000201000 */
[----:B------:R-:W-:Y:S01]  /*0180*/  STG.E desc[UR4][R2.64], R7 ;  /* 0x0000000702007986 */ /* 0x000fe2000c101904 */
[----:B------:R-:W-:Y:S05]  /*0190*/  EXIT ;  /* 0x000000000000794d */ /* 0x000fea0003800000 */
.L_x_14:
        /* <DEDUP_REMOVED lines=14> */
.L_x_17:


//--------------------- .nv.global.init           --------------------------
	.section	.nv.global.init,"aw",@progbits
	.align	4
.nv.global.init:
	.type		__cudart_i2opi_f,@object
	.size		__cudart_i2opi_f,(.L_1 - __cudart_i2opi_f)
__cudart_i2opi_f:
        /*0000*/ 	.byte	0x41, 0x90, 0x43, 0x3c, 0x99, 0x95, 0x62, 0xdb, 0xc0, 0xdd, 0x34, 0xf5, 0xd1, 0x57, 0x27, 0xfc
        /*0010*/ 	.byte	0x29, 0x15, 0x44, 0x4e, 0x6e, 0x83, 0xf9, 0xa2
.L_1:


//--------------------- .nv.shared.reserved.0     --------------------------
	.section	.nv.shared.reserved.0,"aw",@nobits
	.weak		__nv_reservedSMEM_offset_0_alias
	.size		__nv_reservedSMEM_offset_0_alias, 0, 64
	.other		__nv_reservedSMEM_offset_0_alias,@"STO_CUDA_RESERVED_SHARED STV_DEFAULT"
__nv_reservedSMEM_offset_0_alias:
	.zero		0
	.zero		64


//--------------------- .nv.constant0._Z19sum_across_channelsP6float2S0_ll --------------------------
	.section	.nv.constant0._Z19sum_across_channelsP6float2S0_ll,"a",@progbits
	.sectionflags	@""
	.align	4
.nv.constant0._Z19sum_across_channelsP6float2S0_ll:
	.zero		928


//--------------------- .nv.constant0._Z15rotate_spectrumP6float2S0_llf --------------------------
	.section	.nv.constant0._Z15rotate_spectrumP6float2S0_llf,"a",@progbits
	.sectionflags	@""
	.align	4
.nv.constant0._Z15rotate_spectrumP6float2S0_llf:
	.zero		932


//--------------------- .nv.constant0._Z42transpose_and_cast_uint8_t_to_padded_floatPhPfiii --------------------------
	.section	.nv.constant0._Z42transpose_and_cast_uint8_t_to_padded_floatPhPfiii,"a",@progbits
	.sectionflags	@""
	.align	4
.nv.constant0._Z42transpose_and_cast_uint8_t_to_padded_floatPhPfiii:
	.zero		924


//--------------------- SYMBOLS --------------------------

	.type		.nv.reservedSmem.offset0,@object
	.size		.nv.reservedSmem.offset0,0x4
